//
// Generated by NVIDIA NVVM Compiler
//
// Compiler Build ID: CL-36424714
// Cuda compilation tools, release 13.0, V13.0.88
// Based on NVVM 20.0.0
//

.version 9.0
.target sm_100
.address_size 64

	// .globl	_Z8multiplyPiS_S_iiii
.extern .func  (.param .b32 func_retval0) vprintf
(
	.param .b64 vprintf_param_0,
	.param .b64 vprintf_param_1
)
;
.global .align 1 .b8 $str[9] = {32, 105, 61, 32, 37, 100, 32, 10};
.global .align 1 .b8 $str$1[9] = {32, 106, 61, 32, 37, 100, 32, 10};
.global .align 1 .b8 $str$2[2] = {10};
.global .align 1 .b8 $str$3[2] = {32};
.global .align 1 .b8 $str$4[9] = {32, 107, 61, 32, 37, 100, 32, 10};
.global .align 1 .b8 $str$5[14] = {32, 97, 73, 110, 100, 101, 120, 61, 32, 37, 100, 32, 10};
.global .align 1 .b8 $str$6[9] = {32, 97, 61, 32, 37, 100, 32, 10};
.global .align 1 .b8 $str$7[14] = {32, 98, 73, 110, 100, 101, 120, 61, 32, 37, 100, 32, 10};
.global .align 1 .b8 $str$8[9] = {32, 98, 61, 32, 37, 100, 32, 10};
.global .align 1 .b8 $str$9[10] = {91, 37, 100, 93, 32, 61, 37, 100, 10};

.visible .entry _Z8multiplyPiS_S_iiii(
	.param .u64 .ptr .align 1 _Z8multiplyPiS_S_iiii_param_0,
	.param .u64 .ptr .align 1 _Z8multiplyPiS_S_iiii_param_1,
	.param .u64 .ptr .align 1 _Z8multiplyPiS_S_iiii_param_2,
	.param .u32 _Z8multiplyPiS_S_iiii_param_3,
	.param .u32 _Z8multiplyPiS_S_iiii_param_4,
	.param .u32 _Z8multiplyPiS_S_iiii_param_5,
	.param .u32 _Z8multiplyPiS_S_iiii_param_6
)
{
	.local .align 8 .b8 	__local_depot0[8];
	.reg .b64 	%SP;
	.reg .b64 	%SPL;
	.reg .pred 	%p<16>;
	.reg .b32 	%r<332>;
	.reg .b64 	%rd<135>;

	mov.u64 	%SPL, __local_depot0;
	cvta.local.u64 	%SP, %SPL;
	ld.param.u64 	%rd6, [_Z8multiplyPiS_S_iiii_param_0];
	ld.param.u64 	%rd7, [_Z8multiplyPiS_S_iiii_param_2];
	ld.param.u32 	%r42, [_Z8multiplyPiS_S_iiii_param_4];
	ld.param.u32 	%r43, [_Z8multiplyPiS_S_iiii_param_5];
	ld.param.u32 	%r44, [_Z8multiplyPiS_S_iiii_param_6];
	cvta.to.global.u64 	%rd1, %rd6;
	cvta.to.global.u64 	%rd2, %rd7;
	add.u64 	%rd8, %SP, 0;
	add.u64 	%rd3, %SPL, 0;
	mov.u32 	%r45, %ctaid.y;
	mov.u32 	%r46, %ntid.y;
	mov.u32 	%r47, %tid.y;
	mad.lo.s32 	%r1, %r45, %r46, %r47;
	st.local.u32 	[%rd3], %r1;
	mov.u64 	%rd9, $str;
	cvta.global.u64 	%rd10, %rd9;
	{ // callseq 0, 0
	.param .b64 param0;
	st.param.b64 	[param0], %rd10;
	.param .b64 param1;
	st.param.b64 	[param1], %rd8;
	.param .b32 retval0;
	call.uni (retval0), 
	vprintf, 
	(
	param0, 
	param1
	);
	ld.param.b32 	%r48, [retval0];
	} // callseq 0
	mov.u32 	%r50, %ctaid.x;
	mov.u32 	%r51, %ntid.x;
	mov.u32 	%r52, %tid.x;
	mad.lo.s32 	%r2, %r50, %r51, %r52;
	st.local.u32 	[%rd3], %r2;
	mov.u64 	%rd11, $str$1;
	cvta.global.u64 	%rd12, %rd11;
	{ // callseq 1, 0
	.param .b64 param0;
	st.param.b64 	[param0], %rd12;
	.param .b64 param1;
	st.param.b64 	[param1], %rd8;
	.param .b32 retval0;
	call.uni (retval0), 
	vprintf, 
	(
	param0, 
	param1
	);
	ld.param.b32 	%r53, [retval0];
	} // callseq 1
	max.s32 	%r55, %r1, %r2;
	setp.ge.s32 	%p1, %r55, %r44;
	@%p1 bra 	$L__BB0_21;
	mul.lo.s32 	%r3, %r42, %r1;
	mul.lo.s32 	%r4, %r43, %r1;
	and.b32  	%r5, %r44, 3;
	setp.lt.u32 	%p2, %r44, 4;
	mov.b32 	%r321, 0;
	mov.u32 	%r317, %r321;
	@%p2 bra 	$L__BB0_4;
	mov.b32 	%r315, 0;
	mov.u64 	%rd13, $str$3;
	mov.u64 	%rd15, $str$2;
	mov.u64 	%rd18, $str$4;
	mov.u64 	%rd25, $str$5;
	mov.u64 	%rd29, $str$6;
	mov.u32 	%r317, %r315;
$L__BB0_3:
	.pragma "nounroll";
	ld.param.u64 	%rd133, [_Z8multiplyPiS_S_iiii_param_1];
	cvta.global.u64 	%rd14, %rd13;
	st.local.u64 	[%rd3], %rd14;
	cvta.global.u64 	%rd16, %rd15;
	{ // callseq 2, 0
	.param .b64 param0;
	st.param.b64 	[param0], %rd16;
	.param .b64 param1;
	st.param.b64 	[param1], %rd8;
	.param .b32 retval0;
	call.uni (retval0), 
	vprintf, 
	(
	param0, 
	param1
	);
	ld.param.b32 	%r59, [retval0];
	} // callseq 2
	st.local.u32 	[%rd3], %r315;
	cvta.global.u64 	%rd19, %rd18;
	{ // callseq 3, 0
	.param .b64 param0;
	st.param.b64 	[param0], %rd19;
	.param .b64 param1;
	st.param.b64 	[param1], %rd8;
	.param .b32 retval0;
	call.uni (retval0), 
	vprintf, 
	(
	param0, 
	param1
	);
	ld.param.b32 	%r61, [retval0];
	} // callseq 3
	add.s32 	%r63, %r315, %r3;
	mul.wide.s32 	%rd20, %r63, 4;
	add.s64 	%rd21, %rd1, %rd20;
	ld.global.u32 	%r64, [%rd21];
	mad.lo.s32 	%r65, %r315, %r42, %r2;
	cvta.to.global.u64 	%rd22, %rd133;
	mul.wide.s32 	%rd23, %r65, 4;
	add.s64 	%rd24, %rd22, %rd23;
	ld.global.u32 	%r66, [%rd24];
	mad.lo.s32 	%r67, %r66, %r64, %r317;
	st.local.u32 	[%rd3], %r63;
	cvta.global.u64 	%rd26, %rd25;
	{ // callseq 4, 0
	.param .b64 param0;
	st.param.b64 	[param0], %rd26;
	.param .b64 param1;
	st.param.b64 	[param1], %rd8;
	.param .b32 retval0;
	call.uni (retval0), 
	vprintf, 
	(
	param0, 
	param1
	);
	ld.param.b32 	%r68, [retval0];
	} // callseq 4
	add.s32 	%r70, %r315, %r4;
	mul.wide.s32 	%rd27, %r70, 4;
	add.s64 	%rd28, %rd1, %rd27;
	ld.global.u32 	%r71, [%rd28];
	st.local.u32 	[%rd3], %r71;
	cvta.global.u64 	%rd30, %rd29;
	{ // callseq 5, 0
	.param .b64 param0;
	st.param.b64 	[param0], %rd30;
	.param .b64 param1;
	st.param.b64 	[param1], %rd8;
	.param .b32 retval0;
	call.uni (retval0), 
	vprintf, 
	(
	param0, 
	param1
	);
	ld.param.b32 	%r72, [retval0];
	} // callseq 5
	st.local.u32 	[%rd3], %r65;
	mov.u64 	%rd31, $str$7;
	cvta.global.u64 	%rd32, %rd31;
	{ // callseq 6, 0
	.param .b64 param0;
	st.param.b64 	[param0], %rd32;
	.param .b64 param1;
	st.param.b64 	[param1], %rd8;
	.param .b32 retval0;
	call.uni (retval0), 
	vprintf, 
	(
	param0, 
	param1
	);
	ld.param.b32 	%r74, [retval0];
	} // callseq 6
	ld.global.u32 	%r76, [%rd24];
	st.local.u32 	[%rd3], %r76;
	mov.u64 	%rd33, $str$8;
	cvta.global.u64 	%rd34, %rd33;
	{ // callseq 7, 0
	.param .b64 param0;
	st.param.b64 	[param0], %rd34;
	.param .b64 param1;
	st.param.b64 	[param1], %rd8;
	.param .b32 retval0;
	call.uni (retval0), 
	vprintf, 
	(
	param0, 
	param1
	);
	ld.param.b32 	%r77, [retval0];
	} // callseq 7
	add.s32 	%r79, %r315, 1;
	st.local.u64 	[%rd3], %rd14;
	{ // callseq 8, 0
	.param .b64 param0;
	st.param.b64 	[param0], %rd16;
	.param .b64 param1;
	st.param.b64 	[param1], %rd8;
	.param .b32 retval0;
	call.uni (retval0), 
	vprintf, 
	(
	param0, 
	param1
	);
	ld.param.b32 	%r80, [retval0];
	} // callseq 8
	st.local.u32 	[%rd3], %r79;
	{ // callseq 9, 0
	.param .b64 param0;
	st.param.b64 	[param0], %rd19;
	.param .b64 param1;
	st.param.b64 	[param1], %rd8;
	.param .b32 retval0;
	call.uni (retval0), 
	vprintf, 
	(
	param0, 
	param1
	);
	ld.param.b32 	%r82, [retval0];
	} // callseq 9
	add.s32 	%r84, %r63, 1;
	ld.global.u32 	%r85, [%rd21+4];
	add.s32 	%r86, %r65, %r42;
	mul.wide.s32 	%rd35, %r42, 4;
	add.s64 	%rd36, %rd24, %rd35;
	ld.global.u32 	%r87, [%rd36];
	mad.lo.s32 	%r88, %r87, %r85, %r67;
	st.local.u32 	[%rd3], %r84;
	{ // callseq 10, 0
	.param .b64 param0;
	st.param.b64 	[param0], %rd26;
	.param .b64 param1;
	st.param.b64 	[param1], %rd8;
	.param .b32 retval0;
	call.uni (retval0), 
	vprintf, 
	(
	param0, 
	param1
	);
	ld.param.b32 	%r89, [retval0];
	} // callseq 10
	ld.global.u32 	%r91, [%rd28+4];
	st.local.u32 	[%rd3], %r91;
	{ // callseq 11, 0
	.param .b64 param0;
	st.param.b64 	[param0], %rd30;
	.param .b64 param1;
	st.param.b64 	[param1], %rd8;
	.param .b32 retval0;
	call.uni (retval0), 
	vprintf, 
	(
	param0, 
	param1
	);
	ld.param.b32 	%r92, [retval0];
	} // callseq 11
	st.local.u32 	[%rd3], %r86;
	{ // callseq 12, 0
	.param .b64 param0;
	st.param.b64 	[param0], %rd32;
	.param .b64 param1;
	st.param.b64 	[param1], %rd8;
	.param .b32 retval0;
	call.uni (retval0), 
	vprintf, 
	(
	param0, 
	param1
	);
	ld.param.b32 	%r94, [retval0];
	} // callseq 12
	ld.global.u32 	%r96, [%rd36];
	st.local.u32 	[%rd3], %r96;
	{ // callseq 13, 0
	.param .b64 param0;
	st.param.b64 	[param0], %rd34;
	.param .b64 param1;
	st.param.b64 	[param1], %rd8;
	.param .b32 retval0;
	call.uni (retval0), 
	vprintf, 
	(
	param0, 
	param1
	);
	ld.param.b32 	%r97, [retval0];
	} // callseq 13
	add.s32 	%r99, %r315, 2;
	st.local.u64 	[%rd3], %rd14;
	{ // callseq 14, 0
	.param .b64 param0;
	st.param.b64 	[param0], %rd16;
	.param .b64 param1;
	st.param.b64 	[param1], %rd8;
	.param .b32 retval0;
	call.uni (retval0), 
	vprintf, 
	(
	param0, 
	param1
	);
	ld.param.b32 	%r100, [retval0];
	} // callseq 14
	st.local.u32 	[%rd3], %r99;
	{ // callseq 15, 0
	.param .b64 param0;
	st.param.b64 	[param0], %rd19;
	.param .b64 param1;
	st.param.b64 	[param1], %rd8;
	.param .b32 retval0;
	call.uni (retval0), 
	vprintf, 
	(
	param0, 
	param1
	);
	ld.param.b32 	%r102, [retval0];
	} // callseq 15
	add.s32 	%r104, %r63, 2;
	ld.global.u32 	%r105, [%rd21+8];
	add.s32 	%r106, %r86, %r42;
	add.s64 	%rd37, %rd36, %rd35;
	ld.global.u32 	%r107, [%rd37];
	mad.lo.s32 	%r108, %r107, %r105, %r88;
	st.local.u32 	[%rd3], %r104;
	{ // callseq 16, 0
	.param .b64 param0;
	st.param.b64 	[param0], %rd26;
	.param .b64 param1;
	st.param.b64 	[param1], %rd8;
	.param .b32 retval0;
	call.uni (retval0), 
	vprintf, 
	(
	param0, 
	param1
	);
	ld.param.b32 	%r109, [retval0];
	} // callseq 16
	ld.global.u32 	%r111, [%rd28+8];
	st.local.u32 	[%rd3], %r111;
	{ // callseq 17, 0
	.param .b64 param0;
	st.param.b64 	[param0], %rd30;
	.param .b64 param1;
	st.param.b64 	[param1], %rd8;
	.param .b32 retval0;
	call.uni (retval0), 
	vprintf, 
	(
	param0, 
	param1
	);
	ld.param.b32 	%r112, [retval0];
	} // callseq 17
	st.local.u32 	[%rd3], %r106;
	{ // callseq 18, 0
	.param .b64 param0;
	st.param.b64 	[param0], %rd32;
	.param .b64 param1;
	st.param.b64 	[param1], %rd8;
	.param .b32 retval0;
	call.uni (retval0), 
	vprintf, 
	(
	param0, 
	param1
	);
	ld.param.b32 	%r114, [retval0];
	} // callseq 18
	ld.global.u32 	%r116, [%rd37];
	st.local.u32 	[%rd3], %r116;
	{ // callseq 19, 0
	.param .b64 param0;
	st.param.b64 	[param0], %rd34;
	.param .b64 param1;
	st.param.b64 	[param1], %rd8;
	.param .b32 retval0;
	call.uni (retval0), 
	vprintf, 
	(
	param0, 
	param1
	);
	ld.param.b32 	%r117, [retval0];
	} // callseq 19
	add.s32 	%r119, %r315, 3;
	st.local.u64 	[%rd3], %rd14;
	{ // callseq 20, 0
	.param .b64 param0;
	st.param.b64 	[param0], %rd16;
	.param .b64 param1;
	st.param.b64 	[param1], %rd8;
	.param .b32 retval0;
	call.uni (retval0), 
	vprintf, 
	(
	param0, 
	param1
	);
	ld.param.b32 	%r120, [retval0];
	} // callseq 20
	st.local.u32 	[%rd3], %r119;
	{ // callseq 21, 0
	.param .b64 param0;
	st.param.b64 	[param0], %rd19;
	.param .b64 param1;
	st.param.b64 	[param1], %rd8;
	.param .b32 retval0;
	call.uni (retval0), 
	vprintf, 
	(
	param0, 
	param1
	);
	ld.param.b32 	%r122, [retval0];
	} // callseq 21
	add.s32 	%r124, %r63, 3;
	ld.global.u32 	%r125, [%rd21+12];
	add.s32 	%r126, %r106, %r42;
	add.s64 	%rd38, %rd37, %rd35;
	ld.global.u32 	%r127, [%rd38];
	mad.lo.s32 	%r317, %r127, %r125, %r108;
	st.local.u32 	[%rd3], %r124;
	{ // callseq 22, 0
	.param .b64 param0;
	st.param.b64 	[param0], %rd26;
	.param .b64 param1;
	st.param.b64 	[param1], %rd8;
	.param .b32 retval0;
	call.uni (retval0), 
	vprintf, 
	(
	param0, 
	param1
	);
	ld.param.b32 	%r128, [retval0];
	} // callseq 22
	ld.global.u32 	%r130, [%rd28+12];
	st.local.u32 	[%rd3], %r130;
	{ // callseq 23, 0
	.param .b64 param0;
	st.param.b64 	[param0], %rd30;
	.param .b64 param1;
	st.param.b64 	[param1], %rd8;
	.param .b32 retval0;
	call.uni (retval0), 
	vprintf, 
	(
	param0, 
	param1
	);
	ld.param.b32 	%r131, [retval0];
	} // callseq 23
	st.local.u32 	[%rd3], %r126;
	{ // callseq 24, 0
	.param .b64 param0;
	st.param.b64 	[param0], %rd32;
	.param .b64 param1;
	st.param.b64 	[param1], %rd8;
	.param .b32 retval0;
	call.uni (retval0), 
	vprintf, 
	(
	param0, 
	param1
	);
	ld.param.b32 	%r133, [retval0];
	} // callseq 24
	ld.global.u32 	%r135, [%rd38];
	st.local.u32 	[%rd3], %r135;
	{ // callseq 25, 0
	.param .b64 param0;
	st.param.b64 	[param0], %rd34;
	.param .b64 param1;
	st.param.b64 	[param1], %rd8;
	.param .b32 retval0;
	call.uni (retval0), 
	vprintf, 
	(
	param0, 
	param1
	);
	ld.param.b32 	%r136, [retval0];
	} // callseq 25
	add.s32 	%r315, %r315, 4;
	and.b32  	%r321, %r44, 2147483644;
	setp.ne.s32 	%p3, %r315, %r321;
	@%p3 bra 	$L__BB0_3;
$L__BB0_4:
	setp.eq.s32 	%p4, %r5, 0;
	@%p4 bra 	$L__BB0_9;
	ld.param.u64 	%rd134, [_Z8multiplyPiS_S_iiii_param_1];
	cvta.to.global.u64 	%rd4, %rd134;
	setp.eq.s32 	%p5, %r5, 1;
	@%p5 bra 	$L__BB0_7;
	mov.u64 	%rd39, $str$3;
	cvta.global.u64 	%rd40, %rd39;
	st.local.u64 	[%rd3], %rd40;
	mov.u64 	%rd41, $str$2;
	cvta.global.u64 	%rd42, %rd41;
	add.u64 	%rd43, %SP, 0;
	{ // callseq 26, 0
	.param .b64 param0;
	st.param.b64 	[param0], %rd42;
	.param .b64 param1;
	st.param.b64 	[param1], %rd43;
	.param .b32 retval0;
	call.uni (retval0), 
	vprintf, 
	(
	param0, 
	param1
	);
	ld.param.b32 	%r139, [retval0];
	} // callseq 26
	st.local.u32 	[%rd3], %r321;
	mov.u64 	%rd44, $str$4;
	cvta.global.u64 	%rd45, %rd44;
	{ // callseq 27, 0
	.param .b64 param0;
	st.param.b64 	[param0], %rd45;
	.param .b64 param1;
	st.param.b64 	[param1], %rd43;
	.param .b32 retval0;
	call.uni (retval0), 
	vprintf, 
	(
	param0, 
	param1
	);
	ld.param.b32 	%r141, [retval0];
	} // callseq 27
	add.s32 	%r143, %r321, %r3;
	mul.wide.s32 	%rd46, %r143, 4;
	add.s64 	%rd47, %rd1, %rd46;
	ld.global.u32 	%r144, [%rd47];
	mad.lo.s32 	%r145, %r321, %r42, %r2;
	mul.wide.s32 	%rd48, %r145, 4;
	add.s64 	%rd49, %rd4, %rd48;
	ld.global.u32 	%r146, [%rd49];
	mad.lo.s32 	%r147, %r146, %r144, %r317;
	st.local.u32 	[%rd3], %r143;
	mov.u64 	%rd50, $str$5;
	cvta.global.u64 	%rd51, %rd50;
	{ // callseq 28, 0
	.param .b64 param0;
	st.param.b64 	[param0], %rd51;
	.param .b64 param1;
	st.param.b64 	[param1], %rd43;
	.param .b32 retval0;
	call.uni (retval0), 
	vprintf, 
	(
	param0, 
	param1
	);
	ld.param.b32 	%r148, [retval0];
	} // callseq 28
	add.s32 	%r150, %r321, %r4;
	mul.wide.s32 	%rd52, %r150, 4;
	add.s64 	%rd53, %rd1, %rd52;
	ld.global.u32 	%r151, [%rd53];
	st.local.u32 	[%rd3], %r151;
	mov.u64 	%rd54, $str$6;
	cvta.global.u64 	%rd55, %rd54;
	{ // callseq 29, 0
	.param .b64 param0;
	st.param.b64 	[param0], %rd55;
	.param .b64 param1;
	st.param.b64 	[param1], %rd43;
	.param .b32 retval0;
	call.uni (retval0), 
	vprintf, 
	(
	param0, 
	param1
	);
	ld.param.b32 	%r152, [retval0];
	} // callseq 29
	st.local.u32 	[%rd3], %r145;
	mov.u64 	%rd56, $str$7;
	cvta.global.u64 	%rd57, %rd56;
	{ // callseq 30, 0
	.param .b64 param0;
	st.param.b64 	[param0], %rd57;
	.param .b64 param1;
	st.param.b64 	[param1], %rd43;
	.param .b32 retval0;
	call.uni (retval0), 
	vprintf, 
	(
	param0, 
	param1
	);
	ld.param.b32 	%r154, [retval0];
	} // callseq 30
	ld.global.u32 	%r156, [%rd49];
	st.local.u32 	[%rd3], %r156;
	mov.u64 	%rd58, $str$8;
	cvta.global.u64 	%rd59, %rd58;
	{ // callseq 31, 0
	.param .b64 param0;
	st.param.b64 	[param0], %rd59;
	.param .b64 param1;
	st.param.b64 	[param1], %rd43;
	.param .b32 retval0;
	call.uni (retval0), 
	vprintf, 
	(
	param0, 
	param1
	);
	ld.param.b32 	%r157, [retval0];
	} // callseq 31
	add.s32 	%r159, %r321, 1;
	st.local.u64 	[%rd3], %rd40;
	{ // callseq 32, 0
	.param .b64 param0;
	st.param.b64 	[param0], %rd42;
	.param .b64 param1;
	st.param.b64 	[param1], %rd43;
	.param .b32 retval0;
	call.uni (retval0), 
	vprintf, 
	(
	param0, 
	param1
	);
	ld.param.b32 	%r160, [retval0];
	} // callseq 32
	st.local.u32 	[%rd3], %r159;
	{ // callseq 33, 0
	.param .b64 param0;
	st.param.b64 	[param0], %rd45;
	.param .b64 param1;
	st.param.b64 	[param1], %rd43;
	.param .b32 retval0;
	call.uni (retval0), 
	vprintf, 
	(
	param0, 
	param1
	);
	ld.param.b32 	%r162, [retval0];
	} // callseq 33
	add.s32 	%r164, %r143, 1;
	ld.global.u32 	%r165, [%rd47+4];
	add.s32 	%r166, %r145, %r42;
	mul.wide.s32 	%rd60, %r42, 4;
	add.s64 	%rd61, %rd49, %rd60;
	ld.global.u32 	%r167, [%rd61];
	mad.lo.s32 	%r317, %r167, %r165, %r147;
	st.local.u32 	[%rd3], %r164;
	{ // callseq 34, 0
	.param .b64 param0;
	st.param.b64 	[param0], %rd51;
	.param .b64 param1;
	st.param.b64 	[param1], %rd43;
	.param .b32 retval0;
	call.uni (retval0), 
	vprintf, 
	(
	param0, 
	param1
	);
	ld.param.b32 	%r168, [retval0];
	} // callseq 34
	ld.global.u32 	%r170, [%rd53+4];
	st.local.u32 	[%rd3], %r170;
	{ // callseq 35, 0
	.param .b64 param0;
	st.param.b64 	[param0], %rd55;
	.param .b64 param1;
	st.param.b64 	[param1], %rd43;
	.param .b32 retval0;
	call.uni (retval0), 
	vprintf, 
	(
	param0, 
	param1
	);
	ld.param.b32 	%r171, [retval0];
	} // callseq 35
	st.local.u32 	[%rd3], %r166;
	{ // callseq 36, 0
	.param .b64 param0;
	st.param.b64 	[param0], %rd57;
	.param .b64 param1;
	st.param.b64 	[param1], %rd43;
	.param .b32 retval0;
	call.uni (retval0), 
	vprintf, 
	(
	param0, 
	param1
	);
	ld.param.b32 	%r173, [retval0];
	} // callseq 36
	ld.global.u32 	%r175, [%rd61];
	st.local.u32 	[%rd3], %r175;
	{ // callseq 37, 0
	.param .b64 param0;
	st.param.b64 	[param0], %rd59;
	.param .b64 param1;
	st.param.b64 	[param1], %rd43;
	.param .b32 retval0;
	call.uni (retval0), 
	vprintf, 
	(
	param0, 
	param1
	);
	ld.param.b32 	%r176, [retval0];
	} // callseq 37
	add.s32 	%r321, %r321, 2;
$L__BB0_7:
	and.b32  	%r178, %r44, 1;
	setp.eq.b32 	%p6, %r178, 1;
	not.pred 	%p7, %p6;
	@%p7 bra 	$L__BB0_9;
	mov.u64 	%rd62, $str$3;
	cvta.global.u64 	%rd63, %rd62;
	st.local.u64 	[%rd3], %rd63;
	mov.u64 	%rd64, $str$2;
	cvta.global.u64 	%rd65, %rd64;
	add.u64 	%rd66, %SP, 0;
	{ // callseq 38, 0
	.param .b64 param0;
	st.param.b64 	[param0], %rd65;
	.param .b64 param1;
	st.param.b64 	[param1], %rd66;
	.param .b32 retval0;
	call.uni (retval0), 
	vprintf, 
	(
	param0, 
	param1
	);
	ld.param.b32 	%r179, [retval0];
	} // callseq 38
	st.local.u32 	[%rd3], %r321;
	mov.u64 	%rd67, $str$4;
	cvta.global.u64 	%rd68, %rd67;
	{ // callseq 39, 0
	.param .b64 param0;
	st.param.b64 	[param0], %rd68;
	.param .b64 param1;
	st.param.b64 	[param1], %rd66;
	.param .b32 retval0;
	call.uni (retval0), 
	vprintf, 
	(
	param0, 
	param1
	);
	ld.param.b32 	%r181, [retval0];
	} // callseq 39
	add.s32 	%r183, %r321, %r3;
	mul.wide.s32 	%rd69, %r183, 4;
	add.s64 	%rd70, %rd1, %rd69;
	ld.global.u32 	%r184, [%rd70];
	mad.lo.s32 	%r185, %r321, %r42, %r2;
	mul.wide.s32 	%rd71, %r185, 4;
	add.s64 	%rd72, %rd4, %rd71;
	ld.global.u32 	%r186, [%rd72];
	mad.lo.s32 	%r317, %r186, %r184, %r317;
	st.local.u32 	[%rd3], %r183;
	mov.u64 	%rd73, $str$5;
	cvta.global.u64 	%rd74, %rd73;
	{ // callseq 40, 0
	.param .b64 param0;
	st.param.b64 	[param0], %rd74;
	.param .b64 param1;
	st.param.b64 	[param1], %rd66;
	.param .b32 retval0;
	call.uni (retval0), 
	vprintf, 
	(
	param0, 
	param1
	);
	ld.param.b32 	%r187, [retval0];
	} // callseq 40
	add.s32 	%r189, %r321, %r4;
	mul.wide.s32 	%rd75, %r189, 4;
	add.s64 	%rd76, %rd1, %rd75;
	ld.global.u32 	%r190, [%rd76];
	st.local.u32 	[%rd3], %r190;
	mov.u64 	%rd77, $str$6;
	cvta.global.u64 	%rd78, %rd77;
	{ // callseq 41, 0
	.param .b64 param0;
	st.param.b64 	[param0], %rd78;
	.param .b64 param1;
	st.param.b64 	[param1], %rd66;
	.param .b32 retval0;
	call.uni (retval0), 
	vprintf, 
	(
	param0, 
	param1
	);
	ld.param.b32 	%r191, [retval0];
	} // callseq 41
	st.local.u32 	[%rd3], %r185;
	mov.u64 	%rd79, $str$7;
	cvta.global.u64 	%rd80, %rd79;
	{ // callseq 42, 0
	.param .b64 param0;
	st.param.b64 	[param0], %rd80;
	.param .b64 param1;
	st.param.b64 	[param1], %rd66;
	.param .b32 retval0;
	call.uni (retval0), 
	vprintf, 
	(
	param0, 
	param1
	);
	ld.param.b32 	%r193, [retval0];
	} // callseq 42
	ld.global.u32 	%r195, [%rd72];
	st.local.u32 	[%rd3], %r195;
	mov.u64 	%rd81, $str$8;
	cvta.global.u64 	%rd82, %rd81;
	{ // callseq 43, 0
	.param .b64 param0;
	st.param.b64 	[param0], %rd82;
	.param .b64 param1;
	st.param.b64 	[param1], %rd66;
	.param .b32 retval0;
	call.uni (retval0), 
	vprintf, 
	(
	param0, 
	param1
	);
	ld.param.b32 	%r196, [retval0];
	} // callseq 43
$L__BB0_9:
	add.s32 	%r199, %r3, %r2;
	mul.wide.s32 	%rd83, %r199, 4;
	add.s64 	%rd84, %rd2, %rd83;
	st.global.u32 	[%rd84], %r317;
	and.b32  	%r21, %r44, 15;
	setp.lt.u32 	%p8, %r44, 16;
	mov.b32 	%r327, 0;
	@%p8 bra 	$L__BB0_12;
	and.b32  	%r327, %r44, 2147483632;
	shl.b32 	%r23, %r42, 4;
	mov.b32 	%r325, 0;
	mov.u64 	%rd87, $str$9;
	add.u64 	%rd89, %SP, 0;
	mul.wide.s32 	%rd90, %r42, 4;
	mov.u32 	%r324, %r2;
$L__BB0_11:
	.pragma "nounroll";
	mul.wide.s32 	%rd85, %r324, 4;
	add.s64 	%rd86, %rd2, %rd85;
	ld.global.u32 	%r201, [%rd86];
	st.local.v2.u32 	[%rd3], {%r325, %r201};
	cvta.global.u64 	%rd88, %rd87;
	{ // callseq 44, 0
	.param .b64 param0;
	st.param.b64 	[param0], %rd88;
	.param .b64 param1;
	st.param.b64 	[param1], %rd89;
	.param .b32 retval0;
	call.uni (retval0), 
	vprintf, 
	(
	param0, 
	param1
	);
	ld.param.b32 	%r202, [retval0];
	} // callseq 44
	add.s64 	%rd91, %rd86, %rd90;
	ld.global.u32 	%r204, [%rd91];
	add.s32 	%r205, %r325, 1;
	st.local.v2.u32 	[%rd3], {%r205, %r204};
	{ // callseq 45, 0
	.param .b64 param0;
	st.param.b64 	[param0], %rd88;
	.param .b64 param1;
	st.param.b64 	[param1], %rd89;
	.param .b32 retval0;
	call.uni (retval0), 
	vprintf, 
	(
	param0, 
	param1
	);
	ld.param.b32 	%r206, [retval0];
	} // callseq 45
	add.s64 	%rd92, %rd91, %rd90;
	ld.global.u32 	%r208, [%rd92];
	add.s32 	%r209, %r325, 2;
	st.local.v2.u32 	[%rd3], {%r209, %r208};
	{ // callseq 46, 0
	.param .b64 param0;
	st.param.b64 	[param0], %rd88;
	.param .b64 param1;
	st.param.b64 	[param1], %rd89;
	.param .b32 retval0;
	call.uni (retval0), 
	vprintf, 
	(
	param0, 
	param1
	);
	ld.param.b32 	%r210, [retval0];
	} // callseq 46
	add.s64 	%rd93, %rd92, %rd90;
	ld.global.u32 	%r212, [%rd93];
	add.s32 	%r213, %r325, 3;
	st.local.v2.u32 	[%rd3], {%r213, %r212};
	{ // callseq 47, 0
	.param .b64 param0;
	st.param.b64 	[param0], %rd88;
	.param .b64 param1;
	st.param.b64 	[param1], %rd89;
	.param .b32 retval0;
	call.uni (retval0), 
	vprintf, 
	(
	param0, 
	param1
	);
	ld.param.b32 	%r214, [retval0];
	} // callseq 47
	add.s64 	%rd94, %rd93, %rd90;
	ld.global.u32 	%r216, [%rd94];
	add.s32 	%r217, %r325, 4;
	st.local.v2.u32 	[%rd3], {%r217, %r216};
	{ // callseq 48, 0
	.param .b64 param0;
	st.param.b64 	[param0], %rd88;
	.param .b64 param1;
	st.param.b64 	[param1], %rd89;
	.param .b32 retval0;
	call.uni (retval0), 
	vprintf, 
	(
	param0, 
	param1
	);
	ld.param.b32 	%r218, [retval0];
	} // callseq 48
	add.s64 	%rd95, %rd94, %rd90;
	ld.global.u32 	%r220, [%rd95];
	add.s32 	%r221, %r325, 5;
	st.local.v2.u32 	[%rd3], {%r221, %r220};
	{ // callseq 49, 0
	.param .b64 param0;
	st.param.b64 	[param0], %rd88;
	.param .b64 param1;
	st.param.b64 	[param1], %rd89;
	.param .b32 retval0;
	call.uni (retval0), 
	vprintf, 
	(
	param0, 
	param1
	);
	ld.param.b32 	%r222, [retval0];
	} // callseq 49
	add.s64 	%rd96, %rd95, %rd90;
	ld.global.u32 	%r224, [%rd96];
	add.s32 	%r225, %r325, 6;
	st.local.v2.u32 	[%rd3], {%r225, %r224};
	{ // callseq 50, 0
	.param .b64 param0;
	st.param.b64 	[param0], %rd88;
	.param .b64 param1;
	st.param.b64 	[param1], %rd89;
	.param .b32 retval0;
	call.uni (retval0), 
	vprintf, 
	(
	param0, 
	param1
	);
	ld.param.b32 	%r226, [retval0];
	} // callseq 50
	add.s64 	%rd97, %rd96, %rd90;
	ld.global.u32 	%r228, [%rd97];
	add.s32 	%r229, %r325, 7;
	st.local.v2.u32 	[%rd3], {%r229, %r228};
	{ // callseq 51, 0
	.param .b64 param0;
	st.param.b64 	[param0], %rd88;
	.param .b64 param1;
	st.param.b64 	[param1], %rd89;
	.param .b32 retval0;
	call.uni (retval0), 
	vprintf, 
	(
	param0, 
	param1
	);
	ld.param.b32 	%r230, [retval0];
	} // callseq 51
	add.s64 	%rd98, %rd97, %rd90;
	ld.global.u32 	%r232, [%rd98];
	add.s32 	%r233, %r325, 8;
	st.local.v2.u32 	[%rd3], {%r233, %r232};
	{ // callseq 52, 0
	.param .b64 param0;
	st.param.b64 	[param0], %rd88;
	.param .b64 param1;
	st.param.b64 	[param1], %rd89;
	.param .b32 retval0;
	call.uni (retval0), 
	vprintf, 
	(
	param0, 
	param1
	);
	ld.param.b32 	%r234, [retval0];
	} // callseq 52
	add.s64 	%rd99, %rd98, %rd90;
	ld.global.u32 	%r236, [%rd99];
	add.s32 	%r237, %r325, 9;
	st.local.v2.u32 	[%rd3], {%r237, %r236};
	{ // callseq 53, 0
	.param .b64 param0;
	st.param.b64 	[param0], %rd88;
	.param .b64 param1;
	st.param.b64 	[param1], %rd89;
	.param .b32 retval0;
	call.uni (retval0), 
	vprintf, 
	(
	param0, 
	param1
	);
	ld.param.b32 	%r238, [retval0];
	} // callseq 53
	add.s64 	%rd100, %rd99, %rd90;
	ld.global.u32 	%r240, [%rd100];
	add.s32 	%r241, %r325, 10;
	st.local.v2.u32 	[%rd3], {%r241, %r240};
	{ // callseq 54, 0
	.param .b64 param0;
	st.param.b64 	[param0], %rd88;
	.param .b64 param1;
	st.param.b64 	[param1], %rd89;
	.param .b32 retval0;
	call.uni (retval0), 
	vprintf, 
	(
	param0, 
	param1
	);
	ld.param.b32 	%r242, [retval0];
	} // callseq 54
	add.s64 	%rd101, %rd100, %rd90;
	ld.global.u32 	%r244, [%rd101];
	add.s32 	%r245, %r325, 11;
	st.local.v2.u32 	[%rd3], {%r245, %r244};
	{ // callseq 55, 0
	.param .b64 param0;
	st.param.b64 	[param0], %rd88;
	.param .b64 param1;
	st.param.b64 	[param1], %rd89;
	.param .b32 retval0;
	call.uni (retval0), 
	vprintf, 
	(
	param0, 
	param1
	);
	ld.param.b32 	%r246, [retval0];
	} // callseq 55
	add.s64 	%rd102, %rd101, %rd90;
	ld.global.u32 	%r248, [%rd102];
	add.s32 	%r249, %r325, 12;
	st.local.v2.u32 	[%rd3], {%r249, %r248};
	{ // callseq 56, 0
	.param .b64 param0;
	st.param.b64 	[param0], %rd88;
	.param .b64 param1;
	st.param.b64 	[param1], %rd89;
	.param .b32 retval0;
	call.uni (retval0), 
	vprintf, 
	(
	param0, 
	param1
	);
	ld.param.b32 	%r250, [retval0];
	} // callseq 56
	add.s64 	%rd103, %rd102, %rd90;
	ld.global.u32 	%r252, [%rd103];
	add.s32 	%r253, %r325, 13;
	st.local.v2.u32 	[%rd3], {%r253, %r252};
	{ // callseq 57, 0
	.param .b64 param0;
	st.param.b64 	[param0], %rd88;
	.param .b64 param1;
	st.param.b64 	[param1], %rd89;
	.param .b32 retval0;
	call.uni (retval0), 
	vprintf, 
	(
	param0, 
	param1
	);
	ld.param.b32 	%r254, [retval0];
	} // callseq 57
	add.s64 	%rd104, %rd103, %rd90;
	ld.global.u32 	%r256, [%rd104];
	add.s32 	%r257, %r325, 14;
	st.local.v2.u32 	[%rd3], {%r257, %r256};
	{ // callseq 58, 0
	.param .b64 param0;
	st.param.b64 	[param0], %rd88;
	.param .b64 param1;
	st.param.b64 	[param1], %rd89;
	.param .b32 retval0;
	call.uni (retval0), 
	vprintf, 
	(
	param0, 
	param1
	);
	ld.param.b32 	%r258, [retval0];
	} // callseq 58
	add.s64 	%rd105, %rd104, %rd90;
	ld.global.u32 	%r260, [%rd105];
	add.s32 	%r261, %r325, 15;
	st.local.v2.u32 	[%rd3], {%r261, %r260};
	{ // callseq 59, 0
	.param .b64 param0;
	st.param.b64 	[param0], %rd88;
	.param .b64 param1;
	st.param.b64 	[param1], %rd89;
	.param .b32 retval0;
	call.uni (retval0), 
	vprintf, 
	(
	param0, 
	param1
	);
	ld.param.b32 	%r262, [retval0];
	} // callseq 59
	add.s32 	%r324, %r324, %r23;
	add.s32 	%r325, %r325, 16;
	setp.ne.s32 	%p9, %r325, %r327;
	@%p9 bra 	$L__BB0_11;
$L__BB0_12:
	setp.eq.s32 	%p10, %r21, 0;
	@%p10 bra 	$L__BB0_21;
	and.b32  	%r29, %r44, 7;
	setp.lt.u32 	%p11, %r21, 8;
	@%p11 bra 	$L__BB0_15;
	mad.lo.s32 	%r264, %r327, %r42, %r2;
	mul.wide.s32 	%rd106, %r264, 4;
	add.s64 	%rd107, %rd2, %rd106;
	ld.global.u32 	%r265, [%rd107];
	st.local.v2.u32 	[%rd3], {%r327, %r265};
	mov.u64 	%rd108, $str$9;
	cvta.global.u64 	%rd109, %rd108;
	add.u64 	%rd110, %SP, 0;
	{ // callseq 60, 0
	.param .b64 param0;
	st.param.b64 	[param0], %rd109;
	.param .b64 param1;
	st.param.b64 	[param1], %rd110;
	.param .b32 retval0;
	call.uni (retval0), 
	vprintf, 
	(
	param0, 
	param1
	);
	ld.param.b32 	%r266, [retval0];
	} // callseq 60
	add.s32 	%r268, %r327, 1;
	mul.wide.s32 	%rd111, %r42, 4;
	add.s64 	%rd112, %rd107, %rd111;
	ld.global.u32 	%r269, [%rd112];
	st.local.v2.u32 	[%rd3], {%r268, %r269};
	{ // callseq 61, 0
	.param .b64 param0;
	st.param.b64 	[param0], %rd109;
	.param .b64 param1;
	st.param.b64 	[param1], %rd110;
	.param .b32 retval0;
	call.uni (retval0), 
	vprintf, 
	(
	param0, 
	param1
	);
	ld.param.b32 	%r270, [retval0];
	} // callseq 61
	add.s32 	%r272, %r327, 2;
	add.s64 	%rd113, %rd112, %rd111;
	ld.global.u32 	%r273, [%rd113];
	st.local.v2.u32 	[%rd3], {%r272, %r273};
	{ // callseq 62, 0
	.param .b64 param0;
	st.param.b64 	[param0], %rd109;
	.param .b64 param1;
	st.param.b64 	[param1], %rd110;
	.param .b32 retval0;
	call.uni (retval0), 
	vprintf, 
	(
	param0, 
	param1
	);
	ld.param.b32 	%r274, [retval0];
	} // callseq 62
	add.s32 	%r276, %r327, 3;
	add.s64 	%rd114, %rd113, %rd111;
	ld.global.u32 	%r277, [%rd114];
	st.local.v2.u32 	[%rd3], {%r276, %r277};
	{ // callseq 63, 0
	.param .b64 param0;
	st.param.b64 	[param0], %rd109;
	.param .b64 param1;
	st.param.b64 	[param1], %rd110;
	.param .b32 retval0;
	call.uni (retval0), 
	vprintf, 
	(
	param0, 
	param1
	);
	ld.param.b32 	%r278, [retval0];
	} // callseq 63
	add.s32 	%r280, %r327, 4;
	add.s64 	%rd115, %rd114, %rd111;
	ld.global.u32 	%r281, [%rd115];
	st.local.v2.u32 	[%rd3], {%r280, %r281};
	{ // callseq 64, 0
	.param .b64 param0;
	st.param.b64 	[param0], %rd109;
	.param .b64 param1;
	st.param.b64 	[param1], %rd110;
	.param .b32 retval0;
	call.uni (retval0), 
	vprintf, 
	(
	param0, 
	param1
	);
	ld.param.b32 	%r282, [retval0];
	} // callseq 64
	add.s32 	%r284, %r327, 5;
	add.s64 	%rd116, %rd115, %rd111;
	ld.global.u32 	%r285, [%rd116];
	st.local.v2.u32 	[%rd3], {%r284, %r285};
	{ // callseq 65, 0
	.param .b64 param0;
	st.param.b64 	[param0], %rd109;
	.param .b64 param1;
	st.param.b64 	[param1], %rd110;
	.param .b32 retval0;
	call.uni (retval0), 
	vprintf, 
	(
	param0, 
	param1
	);
	ld.param.b32 	%r286, [retval0];
	} // callseq 65
	add.s32 	%r288, %r327, 6;
	add.s64 	%rd117, %rd116, %rd111;
	ld.global.u32 	%r289, [%rd117];
	st.local.v2.u32 	[%rd3], {%r288, %r289};
	{ // callseq 66, 0
	.param .b64 param0;
	st.param.b64 	[param0], %rd109;
	.param .b64 param1;
	st.param.b64 	[param1], %rd110;
	.param .b32 retval0;
	call.uni (retval0), 
	vprintf, 
	(
	param0, 
	param1
	);
	ld.param.b32 	%r290, [retval0];
	} // callseq 66
	add.s32 	%r292, %r327, 7;
	add.s64 	%rd118, %rd117, %rd111;
	ld.global.u32 	%r293, [%rd118];
	st.local.v2.u32 	[%rd3], {%r292, %r293};
	{ // callseq 67, 0
	.param .b64 param0;
	st.param.b64 	[param0], %rd109;
	.param .b64 param1;
	st.param.b64 	[param1], %rd110;
	.param .b32 retval0;
	call.uni (retval0), 
	vprintf, 
	(
	param0, 
	param1
	);
	ld.param.b32 	%r294, [retval0];
	} // callseq 67
	add.s32 	%r327, %r327, 8;
$L__BB0_15:
	setp.eq.s32 	%p12, %r29, 0;
	@%p12 bra 	$L__BB0_21;
	setp.lt.u32 	%p13, %r29, 4;
	@%p13 bra 	$L__BB0_18;
	mad.lo.s32 	%r296, %r327, %r42, %r2;
	mul.wide.s32 	%rd119, %r296, 4;
	add.s64 	%rd120, %rd2, %rd119;
	ld.global.u32 	%r297, [%rd120];
	st.local.v2.u32 	[%rd3], {%r327, %r297};
	mov.u64 	%rd121, $str$9;
	cvta.global.u64 	%rd122, %rd121;
	add.u64 	%rd123, %SP, 0;
	{ // callseq 68, 0
	.param .b64 param0;
	st.param.b64 	[param0], %rd122;
	.param .b64 param1;
	st.param.b64 	[param1], %rd123;
	.param .b32 retval0;
	call.uni (retval0), 
	vprintf, 
	(
	param0, 
	param1
	);
	ld.param.b32 	%r298, [retval0];
	} // callseq 68
	add.s32 	%r300, %r327, 1;
	mul.wide.s32 	%rd124, %r42, 4;
	add.s64 	%rd125, %rd120, %rd124;
	ld.global.u32 	%r301, [%rd125];
	st.local.v2.u32 	[%rd3], {%r300, %r301};
	{ // callseq 69, 0
	.param .b64 param0;
	st.param.b64 	[param0], %rd122;
	.param .b64 param1;
	st.param.b64 	[param1], %rd123;
	.param .b32 retval0;
	call.uni (retval0), 
	vprintf, 
	(
	param0, 
	param1
	);
	ld.param.b32 	%r302, [retval0];
	} // callseq 69
	add.s32 	%r304, %r327, 2;
	add.s64 	%rd126, %rd125, %rd124;
	ld.global.u32 	%r305, [%rd126];
	st.local.v2.u32 	[%rd3], {%r304, %r305};
	{ // callseq 70, 0
	.param .b64 param0;
	st.param.b64 	[param0], %rd122;
	.param .b64 param1;
	st.param.b64 	[param1], %rd123;
	.param .b32 retval0;
	call.uni (retval0), 
	vprintf, 
	(
	param0, 
	param1
	);
	ld.param.b32 	%r306, [retval0];
	} // callseq 70
	add.s32 	%r308, %r327, 3;
	add.s64 	%rd127, %rd126, %rd124;
	ld.global.u32 	%r309, [%rd127];
	st.local.v2.u32 	[%rd3], {%r308, %r309};
	{ // callseq 71, 0
	.param .b64 param0;
	st.param.b64 	[param0], %rd122;
	.param .b64 param1;
	st.param.b64 	[param1], %rd123;
	.param .b32 retval0;
	call.uni (retval0), 
	vprintf, 
	(
	param0, 
	param1
	);
	ld.param.b32 	%r310, [retval0];
	} // callseq 71
	add.s32 	%r327, %r327, 4;
$L__BB0_18:
	setp.eq.s32 	%p14, %r5, 0;
	@%p14 bra 	$L__BB0_21;
	mad.lo.s32 	%r330, %r327, %r42, %r2;
	neg.s32 	%r329, %r5;
	mov.u64 	%rd130, $str$9;
	add.u64 	%rd132, %SP, 0;
$L__BB0_20:
	.pragma "nounroll";
	mul.wide.s32 	%rd128, %r330, 4;
	add.s64 	%rd129, %rd2, %rd128;
	ld.global.u32 	%r312, [%rd129];
	st.local.v2.u32 	[%rd3], {%r327, %r312};
	cvta.global.u64 	%rd131, %rd130;
	{ // callseq 72, 0
	.param .b64 param0;
	st.param.b64 	[param0], %rd131;
	.param .b64 param1;
	st.param.b64 	[param1], %rd132;
	.param .b32 retval0;
	call.uni (retval0), 
	vprintf, 
	(
	param0, 
	param1
	);
	ld.param.b32 	%r313, [retval0];
	} // callseq 72
	add.s32 	%r327, %r327, 1;
	add.s32 	%r330, %r330, %r42;
	add.s32 	%r329, %r329, 1;
	setp.ne.s32 	%p15, %r329, 0;
	@%p15 bra 	$L__BB0_20;
$L__BB0_21:
	ret;

}


// ===== COMPILED SASS (sm_100) =====

	.target	sm_100

	.elftype	@"ET_EXEC"


//--------------------- .note.nv.tkinfo           --------------------------
	.section	.note.nv.tkinfo,"",@"SHT_NOTE"
	.sectionflags	@"SHF_NOTE_NV_TKINFO"
	.tkinfo
        /*0018*/ 	.word	0x00000002
        /*0030*/ 	.string	""
        /*0030*/ 	.string	"ptxas"
        /*0030*/ 	.string	"Cuda compilation tools, release 13.0, V13.0.88"
        /*0030*/ 	.string	"Build cuda_13.0.r13.0/compiler.36424714_0"
        /*0030*/ 	.string	"-arch sm_100 -m 64 "



//--------------------- .note.nv.cuinfo           --------------------------
	.section	.note.nv.cuinfo,"",@"SHT_NOTE"
	.sectionflags	@"SHF_NOTE_NV_CUINFO"
        /*0018*/ 	.short	0x0002
        /*001a*/ 	.short	0x0064
        /*001c*/ 	.short	0x0082
	.zero		2


//--------------------- .nv.info                  --------------------------
	.section	.nv.info,"",@"SHT_CUDA_INFO"
	.align	4


	//----- nvinfo : EIATTR_REGCOUNT
	.align		4
        /*0000*/ 	.byte	0x04, 0x2f
        /*0002*/ 	.short	(.L_11 - .L_10)
	.align		4
.L_10:
        /*0004*/ 	.word	index@(_Z8multiplyPiS_S_iiii)
        /*0008*/ 	.word	0x00000027


	//----- nvinfo : EIATTR_FRAME_SIZE
	.align		4
.L_11:
        /*000c*/ 	.byte	0x04, 0x11
        /*000e*/ 	.short	(.L_13 - .L_12)
	.align		4
.L_12:
        /*0010*/ 	.word	index@(_Z8multiplyPiS_S_iiii)
        /*0014*/ 	.word	0x00000008


	//----- nvinfo : EIATTR_MIN_STACK_SIZE
	.align		4
.L_13:
        /*0018*/ 	.byte	0x04, 0x12
        /*001a*/ 	.short	(.L_15 - .L_14)
	.align		4
.L_14:
        /*001c*/ 	.word	index@(_Z8multiplyPiS_S_iiii)
        /*0020*/ 	.word	0x00000008
.L_15:


//--------------------- .nv.compat                --------------------------
	.section	.nv.compat,"",@"SHT_CUDA_COMPAT_INFO"
	.align	4
        /*0000*/ 	.byte	0x02, 0x09, 0x00, 0x00, 0x02, 0x02, 0x01, 0x00, 0x02, 0x05, 0x05, 0x00, 0x03, 0x07, 0x01, 0x01
        /*0010*/ 	.byte	0x02, 0x03, 0x00, 0x00, 0x02, 0x06, 0x01, 0x00, 0x04, 0x0b, 0x08, 0x00, 0x09, 0x00, 0x00, 0x00
        /*0020*/ 	.byte	0x00, 0x00, 0x00, 0x00


//--------------------- .nv.info._Z8multiplyPiS_S_iiii --------------------------
	.section	.nv.info._Z8multiplyPiS_S_iiii,"",@"SHT_CUDA_INFO"
	.sectionflags	@""
	.align	4


	//----- nvinfo : EIATTR_CUDA_API_VERSION
	.align		4
        /*0000*/ 	.byte	0x04, 0x37
        /*0002*/ 	.short	(.L_17 - .L_16)
.L_16:
        /*0004*/ 	.word	0x00000082


	//----- nvinfo : EIATTR_KPARAM_INFO
	.align		4
.L_17:
        /*0008*/ 	.byte	0x04, 0x17
        /*000a*/ 	.short	(.L_19 - .L_18)
.L_18:
        /*000c*/ 	.word	0x00000000
        /*0010*/ 	.short	0x0006
        /*0012*/ 	.short	0x0024
        /*0014*/ 	.byte	0x00, 0xf0, 0x11, 0x00


	//----- nvinfo : EIATTR_KPARAM_INFO
	.align		4
.L_19:
        /*0018*/ 	.byte	0x04, 0x17
        /*001a*/ 	.short	(.L_21 - .L_20)
.L_20:
        /*001c*/ 	.word	0x00000000
        /*0020*/ 	.short	0x0005
        /*0022*/ 	.short	0x0020
        /*0024*/ 	.byte	0x00, 0xf0, 0x11, 0x00


	//----- nvinfo : EIATTR_KPARAM_INFO
	.align		4
.L_21:
        /*0028*/ 	.byte	0x04, 0x17
        /*002a*/ 	.short	(.L_23 - .L_22)
.L_22:
        /*002c*/ 	.word	0x00000000
        /*0030*/ 	.short	0x0004
        /*0032*/ 	.short	0x001c
        /*0034*/ 	.byte	0x00, 0xf0, 0x11, 0x00


	//----- nvinfo : EIATTR_KPARAM_INFO
	.align		4
.L_23:
        /*0038*/ 	.byte	0x04, 0x17
        /*003a*/ 	.short	(.L_25 - .L_24)
.L_24:
        /*003c*/ 	.word	0x00000000
        /*0040*/ 	.short	0x0003
        /*0042*/ 	.short	0x0018
        /*0044*/ 	.byte	0x00, 0xf0, 0x11, 0x00


	//----- nvinfo : EIATTR_KPARAM_INFO
	.align		4
.L_25:
        /*0048*/ 	.byte	0x04, 0x17
        /*004a*/ 	.short	(.L_27 - .L_26)
.L_26:
        /*004c*/ 	.word	0x00000000
        /*0050*/ 	.short	0x0002
        /*0052*/ 	.short	0x0010
        /*0054*/ 	.byte	0x00, 0xf5, 0x21, 0x00


	//----- nvinfo : EIATTR_KPARAM_INFO
	.align		4
.L_27:
        /*0058*/ 	.byte	0x04, 0x17
        /*005a*/ 	.short	(.L_29 - .L_28)
.L_28:
        /*005c*/ 	.word	0x00000000
        /*0060*/ 	.short	0x0001
        /*0062*/ 	.short	0x0008
        /*0064*/ 	.byte	0x00, 0xf5, 0x21, 0x00


	//----- nvinfo : EIATTR_KPARAM_INFO
	.align		4
.L_29:
        /*0068*/ 	.byte	0x04, 0x17
        /*006a*/ 	.short	(.L_31 - .L_30)
.L_30:
        /*006c*/ 	.word	0x00000000
        /*0070*/ 	.short	0x0000
        /*0072*/ 	.short	0x0000
        /*0074*/ 	.byte	0x00, 0xf5, 0x21, 0x00


	//----- nvinfo : EIATTR_SPARSE_MMA_MASK
	.align		4
.L_31:
        /*0078*/ 	.byte	0x03, 0x50
        /*007a*/ 	.short	0x0000


	//----- nvinfo : EIATTR_MAXREG_COUNT
	.align		4
        /*007c*/ 	.byte	0x03, 0x1b
        /*007e*/ 	.short	0x00ff


	//----- nvinfo : EIATTR_EXTERNS
	.align		4
        /*0080*/ 	.byte	0x04, 0x0f
        /*0082*/ 	.short	(.L_33 - .L_32)


	//   ....[0]....
	.align		4
.L_32:
        /*0084*/ 	.word	index@(vprintf)


	//----- nvinfo : EIATTR_MERCURY_ISA_VERSION
	.align		4
.L_33:
        /*0088*/ 	.byte	0x03, 0x5f
        /*008a*/ 	.short	0x0101


	//----- nvinfo : EIATTR_VRC_CTA_INIT_COUNT
	.align		4
        /*008c*/ 	.byte	0x02, 0x4a
	.zero		1
	.zero		1


	//----- nvinfo : EIATTR_SYSCALL_OFFSETS
	.align		4
        /*0090*/ 	.byte	0x04, 0x46
        /*0092*/ 	.short	(.L_35 - .L_34)


	//   ....[0]....
.L_34:
        /*0094*/ 	.word	0x00000130


	//   ....[1]....
        /*0098*/ 	.word	0x00000200


	//   ....[2]....
        /*009c*/ 	.word	0x00000380


	//   ....[3]....
        /*00a0*/ 	.word	0x00000410


	//   ....[4]....
        /*00a4*/ 	.word	0x00000580


	//   ....[5]....
        /*00a8*/ 	.word	0x00000680


	//   ....[6]....
        /*00ac*/ 	.word	0x00000710


	//   ....[7]....
        /*00b0*/ 	.word	0x000007d0


	//   ....[8]....
        /*00b4*/ 	.word	0x00000880


	//   ....[9]....
        /*00b8*/ 	.word	0x00000910


	//   ....[10]....
        /*00bc*/ 	.word	0x00000a50


	//   ....[11]....
        /*00c0*/ 	.word	0x00000b10


	//   ....[12]....
        /*00c4*/ 	.word	0x00000ba0


	//   ....[13]....
        /*00c8*/ 	.word	0x00000c60


	//   ....[14]....
        /*00cc*/ 	.word	0x00000d10


	//   ....[15]....
        /*00d0*/ 	.word	0x00000da0


	//   ....[16]....
        /*00d4*/ 	.word	0x00000ee0


	//   ....[17]....
        /*00d8*/ 	.word	0x00000fa0


	//   ....[18]....
        /*00dc*/ 	.word	0x00001030


	//   ....[19]....
        /*00e0*/ 	.word	0x000010f0


	//   ....[20]....
        /*00e4*/ 	.word	0x000011a0


	//   ....[21]....
        /*00e8*/ 	.word	0x00001230


	//   ....[22]....
        /*00ec*/ 	.word	0x00001370


	//   ....[23]....
        /*00f0*/ 	.word	0x00001430


	//   ....[24]....
        /*00f4*/ 	.word	0x000014c0


	//   ....[25]....
        /*00f8*/ 	.word	0x00001580


	//   ....[26]....
        /*00fc*/ 	.word	0x000016e0


	//   ....[27]....
        /*0100*/ 	.word	0x00001770


	//   ....[28]....
        /*0104*/ 	.word	0x000018e0


	//   ....[29]....
        /*0108*/ 	.word	0x000019f0


	//   ....[30]....
        /*010c*/ 	.word	0x00001a80


	//   ....[31]....
        /*0110*/ 	.word	0x00001b40


	//   ....[32]....
        /*0114*/ 	.word	0x00001bf0


	//   ....[33]....
        /*0118*/ 	.word	0x00001c80


	//   ....[34]....
        /*011c*/ 	.word	0x00001dc0


	//   ....[35]....
        /*0120*/ 	.word	0x00001e80


	//   ....[36]....
        /*0124*/ 	.word	0x00001f10


	//   ....[37]....
        /*0128*/ 	.word	0x00001fd0


	//   ....[38]....
        /*012c*/ 	.word	0x000020d0


	//   ....[39]....
        /*0130*/ 	.word	0x00002160


	//   ....[40]....
        /*0134*/ 	.word	0x000022d0


	//   ....[41]....
        /*0138*/ 	.word	0x000023d0


	//   ....[42]....
        /*013c*/ 	.word	0x00002460


	//   ....[43]....
        /*0140*/ 	.word	0x00002520


	//   ....[44]....
        /*0144*/ 	.word	0x00002720


	//   ....[45]....
        /*0148*/ 	.word	0x00002810


	//   ....[46]....
        /*014c*/ 	.word	0x00002900


	//   ....[47]....
        /*0150*/ 	.word	0x000029f0


	//   ....[48]....
        /*0154*/ 	.word	0x00002ae0


	//   ....[49]....
        /*0158*/ 	.word	0x00002bd0


	//   ....[50]....
        /*015c*/ 	.word	0x00002cc0


	//   ....[51]....
        /*0160*/ 	.word	0x00002db0


	//   ....[52]....
        /*0164*/ 	.word	0x00002ea0


	//   ....[53]....
        /*0168*/ 	.word	0x00002f90


	//   ....[54]....
        /*016c*/ 	.word	0x00003080


	//   ....[55]....
        /*0170*/ 	.word	0x00003170


	//   ....[56]....
        /*0174*/ 	.word	0x00003260


	//   ....[57]....
        /*0178*/ 	.word	0x00003350


	//   ....[58]....
        /*017c*/ 	.word	0x00003440


	//   ....[59]....
        /*0180*/ 	.word	0x00003530


	//   ....[60]....
        /*0184*/ 	.word	0x00003710


	//   ....[61]....
        /*0188*/ 	.word	0x00003800


	//   ....[62]....
        /*018c*/ 	.word	0x000038f0


	//   ....[63]....
        /*0190*/ 	.word	0x000039e0


	//   ....[64]....
        /*0194*/ 	.word	0x00003ad0


	//   ....[65]....
        /*0198*/ 	.word	0x00003bc0


	//   ....[66]....
        /*019c*/ 	.word	0x00003cb0


	//   ....[67]....
        /*01a0*/ 	.word	0x00003da0


	//   ....[68]....
        /*01a4*/ 	.word	0x00003f00


	//   ....[69]....
        /*01a8*/ 	.word	0x00003ff0


	//   ....[70]....
        /*01ac*/ 	.word	0x000040e0


	//   ....[71]....
        /*01b0*/ 	.word	0x000041d0


	//   ....[72]....
        /*01b4*/ 	.word	0x00004350


	//----- nvinfo : EIATTR_EXIT_INSTR_OFFSETS
	.align		4
.L_35:
        /*01b8*/ 	.byte	0x04, 0x1c
        /*01ba*/ 	.short	(.L_37 - .L_36)


	//   ....[0]....
.L_36:
        /*01bc*/ 	.word	0x00000240


	//   ....[1]....
        /*01c0*/ 	.word	0x000035c0


	//   ....[2]....
        /*01c4*/ 	.word	0x00003dd0


	//   ....[3]....
        /*01c8*/ 	.word	0x00004200


	//   ....[4]....
        /*01cc*/ 	.word	0x000043b0


	//----- nvinfo : EIATTR_CRS_STACK_SIZE
	.align		4
.L_37:
        /*01d0*/ 	.byte	0x04, 0x1e
        /*01d2*/ 	.short	(.L_39 - .L_38)
.L_38:
        /*01d4*/ 	.word	0x00000000


	//----- nvinfo : EIATTR_CBANK_PARAM_SIZE
	.align		4
.L_39:
        /*01d8*/ 	.byte	0x03, 0x19
        /*01da*/ 	.short	0x0028


	//----- nvinfo : EIATTR_PARAM_CBANK
	.align		4
        /*01dc*/ 	.byte	0x04, 0x0a
        /*01de*/ 	.short	(.L_41 - .L_40)
	.align		4
.L_40:
        /*01e0*/ 	.word	index@(.nv.constant0._Z8multiplyPiS_S_iiii)
        /*01e4*/ 	.short	0x0380
        /*01e6*/ 	.short	0x0028


	//----- nvinfo : EIATTR_SW_WAR
	.align		4
.L_41:
        /*01e8*/ 	.byte	0x04, 0x36
        /*01ea*/ 	.short	(.L_43 - .L_42)
.L_42:
        /*01ec*/ 	.word	0x00000008
.L_43:


//--------------------- .nv.callgraph             --------------------------
	.section	.nv.callgraph,"",@"SHT_CUDA_CALLGRAPH"
	.align	4
	.sectionentsize	8
	.align		4
        /*0000*/ 	.word	0x00000000
	.align		4
        /*0004*/ 	.word	0xffffffff
	.align		4
        /*0008*/ 	.word	index@(_Z8multiplyPiS_S_iiii)
	.align		4
        /*000c*/ 	.word	index@(vprintf)
	.align		4
        /*0010*/ 	.word	0x00000000
	.align		4
        /*0014*/ 	.word	0xfffffffe
	.align		4
        /*0018*/ 	.word	0x00000000
	.align		4
        /*001c*/ 	.word	0xfffffffd
	.align		4
        /*0020*/ 	.word	0x00000000
	.align		4
        /*0024*/ 	.word	0xfffffffc


//--------------------- .nv.constant4             --------------------------
	.section	.nv.constant4,"a",@progbits
	.align	8
	.align		8
.nv.constant4:
        /*0000*/ 	.dword	vprintf
	.align		8
        /*0008*/ 	.dword	$str
	.align		8
        /*0010*/ 	.dword	$str$1
	.align		8
        /*0018*/ 	.dword	$str$2
	.align		8
        /*0020*/ 	.dword	$str$3
	.align		8
        /*0028*/ 	.dword	$str$4
	.align		8
        /*0030*/ 	.dword	$str$5
	.align		8
        /*0038*/ 	.dword	$str$6
	.align		8
        /*0040*/ 	.dword	$str$7
	.align		8
        /*0048*/ 	.dword	$str$8
	.align		8
        /*0050*/ 	.dword	$str$9


//--------------------- .text._Z8multiplyPiS_S_iiii --------------------------
	.section	.text._Z8multiplyPiS_S_iiii,"ax",@progbits
	.align	128
        .global         _Z8multiplyPiS_S_iiii
        .type           _Z8multiplyPiS_S_iiii,@function
        .size           _Z8multiplyPiS_S_iiii,(.L_x_83 - _Z8multiplyPiS_S_iiii)
        .other          _Z8multiplyPiS_S_iiii,@"STO_CUDA_ENTRY STV_DEFAULT"
_Z8multiplyPiS_S_iiii:
.text._Z8multiplyPiS_S_iiii:
[----:B------:R-:W0:Y:S01]  /*0000*/  LDC R1, c[0x0][0x37c] ;  /* 0x0000df00ff017b82 */ /* 0x000e220000000800 */
[----:B------:R-:W1:Y:S01]  /*0010*/  S2R R0, SR_TID.Y ;  /* 0x0000000000007919 */ /* 0x000e620000002200 */
[----:B------:R-:W2:Y:S06]  /*0020*/  LDCU UR5, c[0x0][0x2fc] ;  /* 0x00005f80ff0577ac */ /* 0x000eac0008000800 */
[----:B------:R-:W1:Y:S01]  /*0030*/  S2UR UR6, SR_CTAID.Y ;  /* 0x00000000000679c3 */ /* 0x000e620000002600 */
[----:B0-----:R-:W-:Y:S01]  /*0040*/  VIADD R1, R1, 0xfffffff8 ;  /* 0xfffffff801017836 */ /* 0x001fe20000000000 */
[----:B------:R-:W-:Y:S01]  /*0050*/  MOV R2, 0x0 ;  /* 0x0000000000027802 */ /* 0x000fe20000000f00 */
[----:B------:R-:W0:Y:S05]  /*0060*/  LDCU UR4, c[0x0][0x2f8] ;  /* 0x00005f00ff0477ac */ /* 0x000e2a0008000800 */
[----:B------:R-:W1:Y:S08]  /*0070*/  LDC R33, c[0x0][0x364] ;  /* 0x0000d900ff217b82 */ /* 0x000e700000000800 */
[----:B------:R3:W4:Y:S01]  /*0080*/  LDC.64 R8, c[0x4][R2] ;  /* 0x0100000002087b82 */ /* 0x0007220000000a00 */
[----:B0-----:R-:W-:-:S05]  /*0090*/  IADD3 R31, P0, PT, R1, UR4, RZ ;  /* 0x00000004011f7c10 */ /* 0x001fca000ff1e0ff */
[----:B--2---:R-:W-:Y:S02]  /*00a0*/  IMAD.X R30, RZ, RZ, UR5, P0 ;  /* 0x00000005ff1e7e24 */ /* 0x004fe400080e06ff */
[----:B------:R-:W-:Y:S02]  /*00b0*/  IMAD.MOV.U32 R6, RZ, RZ, R31 ;  /* 0x000000ffff067224 */ /* 0x000fe400078e001f */
[----:B------:R-:W-:Y:S02]  /*00c0*/  IMAD.MOV.U32 R7, RZ, RZ, R30 ;  /* 0x000000ffff077224 */ /* 0x000fe400078e001e */
[----:B-1----:R-:W-:Y:S01]  /*00d0*/  IMAD R33, R33, UR6, R0 ;  /* 0x0000000621217c24 */ /* 0x002fe2000f8e0200 */
[----:B------:R-:W0:Y:S04]  /*00e0*/  LDCU.64 UR6, c[0x4][0x8] ;  /* 0x01000100ff0677ac */ /* 0x000e280008000a00 */
[----:B------:R3:W-:Y:S01]  /*00f0*/  STL [R1], R33 ;  /* 0x0000002101007387 */ /* 0x0007e20000100800 */
[----:B0-----:R-:W-:Y:S01]  /*0100*/  IMAD.U32 R4, RZ, RZ, UR6 ;  /* 0x00000006ff047e24 */ /* 0x001fe2000f8e00ff */
[----:B---34-:R-:W-:-:S07]  /*0110*/  MOV R5, UR7 ;  /* 0x0000000700057c02 */ /* 0x018fce0008000f00 */
[----:B------:R-:W-:-:S07]  /*0120*/  LEPC R20, `(.L_x_0) ;  /* 0x000000001014794e */ /* 0x000fce0000000000 */
[----:B------:R-:W-:Y:S05]  /*0130*/  CALL.ABS.NOINC R8 ;  /* 0x0000000008007343 */ /* 0x000fea0003c00000 */
.L_x_0:
[----:B------:R-:W0:Y:S01]  /*0140*/  S2R R0, SR_TID.X ;  /* 0x0000000000007919 */ /* 0x000e220000002100 */
[----:B------:R-:W0:Y:S01]  /*0150*/  S2UR UR4, SR_CTAID.X ;  /* 0x00000000000479c3 */ /* 0x000e220000002500 */
[----:B------:R-:W-:Y:S02]  /*0160*/  IMAD.MOV.U32 R6, RZ, RZ, R31 ;  /* 0x000000ffff067224 */ /* 0x000fe400078e001f */
[----:B------:R-:W-:-:S05]  /*0170*/  IMAD.MOV.U32 R7, RZ, RZ, R30 ;  /* 0x000000ffff077224 */ /* 0x000fca00078e001e */
[----:B------:R-:W0:Y:S08]  /*0180*/  LDC R29, c[0x0][0x360] ;  /* 0x0000d800ff1d7b82 */ /* 0x000e300000000800 */
[----:B------:R-:W1:Y:S01]  /*0190*/  LDC.64 R2, c[0x4][R2] ;  /* 0x0100000002027b82 */ /* 0x000e620000000a00 */
[----:B0-----:R-:W-:Y:S01]  /*01a0*/  IMAD R29, R29, UR4, R0 ;  /* 0x000000041d1d7c24 */ /* 0x001fe2000f8e0200 */
[----:B------:R-:W0:Y:S04]  /*01b0*/  LDCU.64 UR4, c[0x4][0x10] ;  /* 0x01000200ff0477ac */ /* 0x000e280008000a00 */
[----:B------:R2:W-:Y:S01]  /*01c0*/  STL [R1], R29 ;  /* 0x0000001d01007387 */ /* 0x0005e20000100800 */
[----:B0-----:R-:W-:Y:S01]  /*01d0*/  IMAD.U32 R4, RZ, RZ, UR4 ;  /* 0x00000004ff047e24 */ /* 0x001fe2000f8e00ff */
[----:B-12---:R-:W-:-:S07]  /*01e0*/  MOV R5, UR5 ;  /* 0x0000000500057c02 */ /* 0x006fce0008000f00 */
[----:B------:R-:W-:-:S07]  /*01f0*/  LEPC R20, `(.L_x_1) ;  /* 0x000000001014794e */ /* 0x000fce0000000000 */
[----:B------:R-:W-:Y:S05]  /*0200*/  CALL.ABS.NOINC R2 ;  /* 0x0000000002007343 */ /* 0x000fea0003c00000 */
.L_x_1:
[----:B------:R-:W0:Y:S01]  /*0210*/  LDC R3, c[0x0][0x3a4] ;  /* 0x0000e900ff037b82 */ /* 0x000e220000000800 */
[----:B------:R-:W-:-:S04]  /*0220*/  VIMNMX R0, PT, PT, R33, R29, !PT ;  /* 0x0000001d21007248 */ /* 0x000fc80007fe0100 */
[----:B0-----:R-:W-:-:S13]  /*0230*/  ISETP.GE.AND P0, PT, R0, R3, PT ;  /* 0x000000030000720c */ /* 0x001fda0003f06270 */
[----:B------:R-:W-:Y:S05]  /*0240*/  @P0 EXIT ;  /* 0x000000000000094d */ /* 0x000fea0003800000 */
[----:B------:R-:W0:Y:S01]  /*0250*/  LDC.64 R24, c[0x0][0x358] ;  /* 0x0000d600ff187b82 */ /* 0x000e220000000a00 */
[C---:B------:R-:W-:Y:S01]  /*0260*/  ISETP.GE.U32.AND P0, PT, R3.reuse, 0x4, PT ;  /* 0x000000040300780c */ /* 0x040fe20003f06070 */
[----:B------:R-:W-:Y:S01]  /*0270*/  HFMA2 R27, -RZ, RZ, 0, 0 ;  /* 0x00000000ff1b7431 */ /* 0x000fe200000001ff */
[----:B------:R-:W-:Y:S01]  /*0280*/  LOP3.LUT R34, R3, 0x3, RZ, 0xc0, !PT ;  /* 0x0000000303227812 */ /* 0x000fe200078ec0ff */
[----:B------:R-:W-:-:S10]  /*0290*/  IMAD.MOV.U32 R28, RZ, RZ, RZ ;  /* 0x000000ffff1c7224 */ /* 0x000fd400078e00ff */
[----:B------:R-:W-:Y:S05]  /*02a0*/  @!P0 BRA `(.L_x_2) ;  /* 0x0000001000d48947 */ /* 0x000fea0003800000 */
[----:B------:R-:W-:Y:S01]  /*02b0*/  BSSY.RECONVERGENT B6, `(.L_x_3) ;  /* 0x0000133000067945 */ /* 0x000fe20003800200 */
[----:B------:R-:W-:Y:S02]  /*02c0*/  IMAD.MOV.U32 R28, RZ, RZ, RZ ;  /* 0x000000ffff1c7224 */ /* 0x000fe400078e00ff */
[----:B------:R-:W-:-:S07]  /*02d0*/  IMAD.MOV.U32 R27, RZ, RZ, RZ ;  /* 0x000000ffff1b7224 */ /* 0x000fce00078e00ff */
.L_x_28:
[----:B------:R-:W1:Y:S01]  /*02e0*/  LDC.64 R2, c[0x4][0x20] ;  /* 0x01000800ff027b82 */ /* 0x000e620000000a00 */
[----:B------:R-:W-:Y:S01]  /*02f0*/  MOV R26, 0x0 ;  /* 0x00000000001a7802 */ /* 0x000fe20000000f00 */
[----:B------:R-:W2:Y:S01]  /*0300*/  LDCU.64 UR4, c[0x4][0x18] ;  /* 0x01000300ff0477ac */ /* 0x000ea20008000a00 */
[----:B------:R-:W-:Y:S02]  /*0310*/  IMAD.MOV.U32 R6, RZ, RZ, R31 ;  /* 0x000000ffff067224 */ /* 0x000fe400078e001f */
[----:B------:R-:W-:-:S03]  /*0320*/  IMAD.MOV.U32 R7, RZ, RZ, R30 ;  /* 0x000000ffff077224 */ /* 0x000fc600078e001e */
[----:B------:R3:W4:Y:S01]  /*0330*/  LDC.64 R8, c[0x4][R26] ;  /* 0x010000001a087b82 */ /* 0x0007220000000a00 */
[----:B--2---:R-:W-:Y:S01]  /*0340*/  IMAD.U32 R4, RZ, RZ, UR4 ;  /* 0x00000004ff047e24 */ /* 0x004fe2000f8e00ff */
[----:B------:R-:W-:Y:S01]  /*0350*/  MOV R5, UR5 ;  /* 0x0000000500057c02 */ /* 0x000fe20008000f00 */
[----:B-1----:R3:W-:Y:S06]  /*0360*/  STL.64 [R1], R2 ;  /* 0x0000000201007387 */ /* 0x0027ec0000100a00 */
[----:B------:R-:W-:-:S07]  /*0370*/  LEPC R20, `(.L_x_4) ;  /* 0x000000001014794e */ /* 0x000fce0000000000 */
[----:B0--34-:R-:W-:Y:S05]  /*0380*/  CALL.ABS.NOINC R8 ;  /* 0x0000000008007343 */ /* 0x019fea0003c00000 */
.L_x_4:
[----:B------:R0:W-:Y:S01]  /*0390*/  STL [R1], R28 ;  /* 0x0000001c01007387 */ /* 0x0001e20000100800 */
[----:B------:R0:W1:Y:S01]  /*03a0*/  LDC.64 R2, c[0x4][R26] ;  /* 0x010000001a027b82 */ /* 0x0000620000000a00 */
[----:B------:R-:W2:Y:S01]  /*03b0*/  LDCU.64 UR4, c[0x4][0x28] ;  /* 0x01000500ff0477ac */ /* 0x000ea20008000a00 */
[----:B------:R-:W-:Y:S02]  /*03c0*/  IMAD.MOV.U32 R6, RZ, RZ, R31 ;  /* 0x000000ffff067224 */ /* 0x000fe400078e001f */
[----:B------:R-:W-:Y:S02]  /*03d0*/  IMAD.MOV.U32 R7, RZ, RZ, R30 ;  /* 0x000000ffff077224 */ /* 0x000fe400078e001e */
[----:B--2---:R-:W-:Y:S01]  /*03e0*/  IMAD.U32 R4, RZ, RZ, UR4 ;  /* 0x00000004ff047e24 */ /* 0x004fe2000f8e00ff */
[----:B0-----:R-:W-:-:S07]  /*03f0*/  MOV R5, UR5 ;  /* 0x0000000500057c02 */ /* 0x001fce0008000f00 */
[----:B------:R-:W-:-:S07]  /*0400*/  LEPC R20, `(.L_x_5) ;  /* 0x000000001014794e */ /* 0x000fce0000000000 */
[----:B-1----:R-:W-:Y:S05]  /*0410*/  CALL.ABS.NOINC R2 ;  /* 0x0000000002007343 */ /* 0x002fea0003c00000 */
.L_x_5:
[----:B------:R-:W0:Y:S01]  /*0420*/  LDC.64 R22, c[0x0][0x380] ;  /* 0x0000e000ff167b82 */ /* 0x000e220000000a00 */
[----:B------:R-:W1:Y:S01]  /*0430*/  LDCU UR4, c[0x0][0x39c] ;  /* 0x00007380ff0477ac */ /* 0x000e620008000800 */
[C---:B------:R-:W-:Y:S02]  /*0440*/  R2UR UR6, R24.reuse ;  /* 0x00000000180672ca */ /* 0x040fe400000e0000 */
[C---:B------:R-:W-:Y:S02]  /*0450*/  R2UR UR7, R25.reuse ;  /* 0x00000000190772ca */ /* 0x040fe400000e0000 */
[----:B------:R-:W-:Y:S02]  /*0460*/  R2UR UR8, R24 ;  /* 0x00000000180872ca */ /* 0x000fe400000e0000 */
[----:B------:R-:W2:Y:S01]  /*0470*/  LDC.64 R16, c[0x0][0x388] ;  /* 0x0000e200ff107b82 */ /* 0x000ea20000000a00 */
[----:B------:R-:W-:Y:S01]  /*0480*/  R2UR UR9, R25 ;  /* 0x00000000190972ca */ /* 0x000fe200000e0000 */
[----:B-1----:R-:W-:-:S02]  /*0490*/  IMAD R2, R33, UR4, R28 ;  /* 0x0000000421027c24 */ /* 0x002fc4000f8e021c */
[----:B------:R-:W-:-:S04]  /*04a0*/  IMAD R32, R28, UR4, R29 ;  /* 0x000000041c207c24 */ /* 0x000fc8000f8e021d */
[----:B------:R1:W3:Y:S01]  /*04b0*/  LDC.64 R8, c[0x4][R26] ;  /* 0x010000001a087b82 */ /* 0x0002e20000000a00 */
[----:B------:R-:W4:Y:S01]  /*04c0*/  LDCU.64 UR4, c[0x4][0x30] ;  /* 0x01000600ff0477ac */ /* 0x000f220008000a00 */
[----:B0-----:R-:W-:-:S05]  /*04d0*/  IMAD.WIDE R22, R2, 0x4, R22 ;  /* 0x0000000402167825 */ /* 0x001fca00078e0216 */
[----:B------:R-:W5:Y:S01]  /*04e0*/  LDG.E R0, desc[UR6][R22.64] ;  /* 0x0000000616007981 */ /* 0x000f62000c1e1900 */
[----:B--2---:R-:W-:-:S05]  /*04f0*/  IMAD.WIDE R16, R32, 0x4, R16 ;  /* 0x0000000420107825 */ /* 0x004fca00078e0210 */
[----:B------:R-:W5:Y:S04]  /*0500*/  LDG.E R3, desc[UR8][R16.64] ;  /* 0x0000000810037981 */ /* 0x000f68000c1e1900 */
[----:B------:R1:W-:Y:S01]  /*0510*/  STL [R1], R2 ;  /* 0x0000000201007387 */ /* 0x0003e20000100800 */
[----:B----4-:R-:W-:Y:S01]  /*0520*/  IMAD.U32 R4, RZ, RZ, UR4 ;  /* 0x00000004ff047e24 */ /* 0x010fe2000f8e00ff */
[----:B------:R-:W-:Y:S01]  /*0530*/  MOV R5, UR5 ;  /* 0x0000000500057c02 */ /* 0x000fe20008000f00 */
[----:B------:R-:W-:Y:S02]  /*0540*/  IMAD.MOV.U32 R6, RZ, RZ, R31 ;  /* 0x000000ffff067224 */ /* 0x000fe400078e001f */
[----:B------:R-:W-:Y:S02]  /*0550*/  IMAD.MOV.U32 R7, RZ, RZ, R30 ;  /* 0x000000ffff077224 */ /* 0x000fe400078e001e */
[----:B-1-3-5:R-:W-:-:S07]  /*0560*/  IMAD R27, R0, R3, R27 ;  /* 0x00000003001b7224 */ /* 0x02afce00078e021b */
[----:B------:R-:W-:-:S07]  /*0570*/  LEPC R20, `(.L_x_6) ;  /* 0x000000001014794e */ /* 0x000fce0000000000 */
[----:B------:R-:W-:Y:S05]  /*0580*/  CALL.ABS.NOINC R8 ;  /* 0x0000000008007343 */ /* 0x000fea0003c00000 */
.L_x_6:
[----:B------:R-:W0:Y:S01]  /*0590*/  LDC.64 R18, c[0x0][0x380] ;  /* 0x0000e000ff127b82 */ /* 0x000e220000000a00 */
[----:B------:R-:W1:Y:S01]  /*05a0*/  LDCU UR4, c[0x0][0x3a0] ;  /* 0x00007400ff0477ac */ /* 0x000e620008000800 */
[----:B------:R-:W-:Y:S02]  /*05b0*/  R2UR UR6, R24 ;  /* 0x00000000180672ca */ /* 0x000fe400000e0000 */
[----:B------:R-:W-:Y:S01]  /*05c0*/  R2UR UR7, R25 ;  /* 0x00000000190772ca */ /* 0x000fe200000e0000 */
[----:B-1----:R-:W-:-:S03]  /*05d0*/  IMAD R3, R33, UR4, R28 ;  /* 0x0000000421037c24 */ /* 0x002fc6000f8e021c */
[----:B------:R1:W2:Y:S01]  /*05e0*/  LDC.64 R8, c[0x4][R26] ;  /* 0x010000001a087b82 */ /* 0x0002a20000000a00 */
[----:B------:R-:W3:Y:S01]  /*05f0*/  LDCU.64 UR4, c[0x4][0x38] ;  /* 0x01000700ff0477ac */ /* 0x000ee20008000a00 */
[----:B0-----:R-:W-:-:S07]  /*0600*/  IMAD.WIDE R18, R3, 0x4, R18 ;  /* 0x0000000403127825 */ /* 0x001fce00078e0212 */
[----:B------:R-:W4:Y:S01]  /*0610*/  LDG.E R0, desc[UR6][R18.64] ;  /* 0x0000000612007981 */ /* 0x000f22000c1e1900 */
[----:B------:R-:W-:Y:S02]  /*0620*/  IMAD.MOV.U32 R6, RZ, RZ, R31 ;  /* 0x000000ffff067224 */ /* 0x000fe400078e001f */
[----:B------:R-:W-:Y:S02]  /*0630*/  IMAD.MOV.U32 R7, RZ, RZ, R30 ;  /* 0x000000ffff077224 */ /* 0x000fe400078e001e */
[----:B---3--:R-:W-:Y:S01]  /*0640*/  IMAD.U32 R4, RZ, RZ, UR4 ;  /* 0x00000004ff047e24 */ /* 0x008fe2000f8e00ff */
[----:B------:R-:W-:Y:S01]  /*0650*/  MOV R5, UR5 ;  /* 0x0000000500057c02 */ /* 0x000fe20008000f00 */
[----:B--2-4-:R1:W-:Y:S06]  /*0660*/  STL [R1], R0 ;  /* 0x0000000001007387 */ /* 0x0143ec0000100800 */
[----:B------:R-:W-:-:S07]  /*0670*/  LEPC R20, `(.L_x_7) ;  /* 0x000000001014794e */ /* 0x000fce0000000000 */
[----:B-1----:R-:W-:Y:S05]  /*0680*/  CALL.ABS.NOINC R8 ;  /* 0x0000000008007343 */ /* 0x002fea0003c00000 */
.L_x_7:
        /* <DEDUP_REMOVED lines=9> */
.L_x_8:
[----:B------:R-:W-:Y:S02]  /*0720*/  R2UR UR4, R24 ;  /* 0x00000000180472ca */ /* 0x000fe400000e0000 */
[----:B------:R-:W-:-:S13]  /*0730*/  R2UR UR5, R25 ;  /* 0x00000000190572ca */ /* 0x000fda00000e0000 */
[----:B------:R-:W2:Y:S01]  /*0740*/  LDG.E R0, desc[UR4][R16.64] ;  /* 0x0000000410007981 */ /* 0x000ea2000c1e1900 */
[----:B------:R0:W1:Y:S01]  /*0750*/  LDC.64 R8, c[0x4][R26] ;  /* 0x010000001a087b82 */ /* 0x0000620000000a00 */
[----:B------:R-:W3:Y:S01]  /*0760*/  LDCU.64 UR4, c[0x4][0x48] ;  /* 0x01000900ff0477ac */ /* 0x000ee20008000a00 */
[----:B------:R-:W-:Y:S02]  /*0770*/  IMAD.MOV.U32 R6, RZ, RZ, R31 ;  /* 0x000000ffff067224 */ /* 0x000fe400078e001f */
[----:B------:R-:W-:Y:S02]  /*0780*/  IMAD.MOV.U32 R7, RZ, RZ, R30 ;  /* 0x000000ffff077224 */ /* 0x000fe400078e001e */
[----:B---3--:R-:W-:Y:S01]  /*0790*/  IMAD.U32 R4, RZ, RZ, UR4 ;  /* 0x00000004ff047e24 */ /* 0x008fe2000f8e00ff */
[----:B------:R-:W-:Y:S01]  /*07a0*/  MOV R5, UR5 ;  /* 0x0000000500057c02 */ /* 0x000fe20008000f00 */
[----:B-12---:R0:W-:Y:S06]  /*07b0*/  STL [R1], R0 ;  /* 0x0000000001007387 */ /* 0x0061ec0000100800 */
[----:B------:R-:W-:-:S07]  /*07c0*/  LEPC R20, `(.L_x_9) ;  /* 0x000000001014794e */ /* 0x000fce0000000000 */
[----:B0-----:R-:W-:Y:S05]  /*07d0*/  CALL.ABS.NOINC R8 ;  /* 0x0000000008007343 */ /* 0x001fea0003c00000 */
.L_x_9:
[----:B------:R-:W0:Y:S01]  /*07e0*/  LDC.64 R10, c[0x4][0x20] ;  /* 0x01000800ff0a7b82 */ /* 0x000e220000000a00 */
[----:B------:R-:W1:Y:S01]  /*07f0*/  LDCU.64 UR4, c[0x4][0x18] ;  /* 0x01000300ff0477ac */ /* 0x000e620008000a00 */
[----:B------:R-:W-:Y:S02]  /*0800*/  VIADD R36, R28, 0x1 ;  /* 0x000000011c247836 */ /* 0x000fe40000000000 */
[----:B------:R-:W-:Y:S02]  /*0810*/  IMAD.MOV.U32 R6, RZ, RZ, R31 ;  /* 0x000000ffff067224 */ /* 0x000fe400078e001f */
[----:B------:R-:W-:Y:S02]  /*0820*/  IMAD.MOV.U32 R7, RZ, RZ, R30 ;  /* 0x000000ffff077224 */ /* 0x000fe400078e001e */
[----:B------:R2:W3:Y:S01]  /*0830*/  LDC.64 R8, c[0x4][R26] ;  /* 0x010000001a087b82 */ /* 0x0004e20000000a00 */
[----:B-1----:R-:W-:Y:S01]  /*0840*/  IMAD.U32 R4, RZ, RZ, UR4 ;  /* 0x00000004ff047e24 */ /* 0x002fe2000f8e00ff */
[----:B------:R-:W-:Y:S01]  /*0850*/  MOV R5, UR5 ;  /* 0x0000000500057c02 */ /* 0x000fe20008000f00 */
[----:B0-----:R2:W-:Y:S06]  /*0860*/  STL.64 [R1], R10 ;  /* 0x0000000a01007387 */ /* 0x0015ec0000100a00 */
[----:B------:R-:W-:-:S07]  /*0870*/  LEPC R20, `(.L_x_10) ;  /* 0x000000001014794e */ /* 0x000fce0000000000 */
[----:B--23--:R-:W-:Y:S05]  /*0880*/  CALL.ABS.NOINC R8 ;  /* 0x0000000008007343 */ /* 0x00cfea0003c00000 */
.L_x_10:
[----:B------:R0:W-:Y:S01]  /*0890*/  STL [R1], R36 ;  /* 0x0000002401007387 */ /* 0x0001e20000100800 */
[----:B------:R0:W1:Y:S01]  /*08a0*/  LDC.64 R8, c[0x4][R26] ;  /* 0x010000001a087b82 */ /* 0x0000620000000a00 */
[----:B------:R-:W2:Y:S01]  /*08b0*/  LDCU.64 UR4, c[0x4][0x28] ;  /* 0x01000500ff0477ac */ /* 0x000ea20008000a00 */
[----:B------:R-:W-:Y:S02]  /*08c0*/  IMAD.MOV.U32 R6, RZ, RZ, R31 ;  /* 0x000000ffff067224 */ /* 0x000fe400078e001f */
[----:B------:R-:W-:Y:S01]  /*08d0*/  IMAD.MOV.U32 R7, RZ, RZ, R30 ;  /* 0x000000ffff077224 */ /* 0x000fe200078e001e */
[----:B--2---:R-:W-:Y:S01]  /*08e0*/  MOV R4, UR4 ;  /* 0x0000000400047c02 */ /* 0x004fe20008000f00 */
[----:B0-----:R-:W-:-:S07]  /*08f0*/  IMAD.U32 R5, RZ, RZ, UR5 ;  /* 0x00000005ff057e24 */ /* 0x001fce000f8e00ff */
[----:B------:R-:W-:-:S07]  /*0900*/  LEPC R20, `(.L_x_11) ;  /* 0x000000001014794e */ /* 0x000fce0000000000 */
[----:B-1----:R-:W-:Y:S05]  /*0910*/  CALL.ABS.NOINC R8 ;  /* 0x0000000008007343 */ /* 0x002fea0003c00000 */
.L_x_11:
[----:B------:R-:W0:Y:S01]  /*0920*/  LDC R5, c[0x0][0x39c] ;  /* 0x0000e700ff057b82 */ /* 0x000e220000000800 */
[C---:B------:R-:W-:Y:S02]  /*0930*/  R2UR UR4, R24.reuse ;  /* 0x00000000180472ca */ /* 0x040fe400000e0000 */
[C---:B------:R-:W-:Y:S02]  /*0940*/  R2UR UR5, R25.reuse ;  /* 0x00000000190572ca */ /* 0x040fe400000e0000 */
[----:B------:R-:W-:Y:S02]  /*0950*/  R2UR UR6, R24 ;  /* 0x00000000180672ca */ /* 0x000fe400000e0000 */
[----:B------:R-:W-:-:S09]  /*0960*/  R2UR UR7, R25 ;  /* 0x00000000190772ca */ /* 0x000fd200000e0000 */
[----:B------:R-:W2:Y:S01]  /*0970*/  LDG.E R4, desc[UR4][R22.64+0x4] ;  /* 0x0000040416047981 */ /* 0x000ea2000c1e1900 */
[----:B------:R-:W-:Y:S01]  /*0980*/  IADD3 R0, PT, PT, R2, 0x1, RZ ;  /* 0x0000000102007810 */ /* 0x000fe20007ffe0ff */
[----:B------:R1:W3:Y:S01]  /*0990*/  LDC.64 R8, c[0x4][R26] ;  /* 0x010000001a087b82 */ /* 0x0002e20000000a00 */
[----:B------:R-:W4:Y:S01]  /*09a0*/  LDCU.64 UR4, c[0x4][0x30] ;  /* 0x01000600ff0477ac */ /* 0x000f220008000a00 */
[----:B0-----:R-:W-:-:S05]  /*09b0*/  IMAD.WIDE R16, R5, 0x4, R16 ;  /* 0x0000000405107825 */ /* 0x001fca00078e0210 */
[----:B------:R-:W2:Y:S04]  /*09c0*/  LDG.E R3, desc[UR6][R16.64] ;  /* 0x0000000610037981 */ /* 0x000ea8000c1e1900 */
[----:B------:R1:W-:Y:S01]  /*09d0*/  STL [R1], R0 ;  /* 0x0000000001007387 */ /* 0x0003e20000100800 */
[----:B------:R-:W-:Y:S01]  /*09e0*/  IMAD.IADD R32, R32, 0x1, R5 ;  /* 0x0000000120207824 */ /* 0x000fe200078e0205 */
[----:B------:R-:W-:Y:S01]  /*09f0*/  MOV R6, R31 ;  /* 0x0000001f00067202 */ /* 0x000fe20000000f00 */
[----:B------:R-:W-:Y:S02]  /*0a00*/  IMAD.MOV.U32 R7, RZ, RZ, R30 ;  /* 0x000000ffff077224 */ /* 0x000fe400078e001e */
[----:B----4-:R-:W-:Y:S02]  /*0a10*/  IMAD.U32 R5, RZ, RZ, UR5 ;  /* 0x00000005ff057e24 */ /* 0x010fe4000f8e00ff */
[----:B--2---:R-:W-:-:S02]  /*0a20*/  IMAD R27, R4, R3, R27 ;  /* 0x00000003041b7224 */ /* 0x004fc400078e021b */
[----:B-1-3--:R-:W-:-:S07]  /*0a30*/  IMAD.U32 R4, RZ, RZ, UR4 ;  /* 0x00000004ff047e24 */ /* 0x00afce000f8e00ff */
[----:B------:R-:W-:-:S07]  /*0a40*/  LEPC R20, `(.L_x_12) ;  /* 0x000000001014794e */ /* 0x000fce0000000000 */
[----:B------:R-:W-:Y:S05]  /*0a50*/  CALL.ABS.NOINC R8 ;  /* 0x0000000008007343 */ /* 0x000fea0003c00000 */
.L_x_12:
[----:B------:R-:W-:Y:S02]  /*0a60*/  R2UR UR4, R24 ;  /* 0x00000000180472ca */ /* 0x000fe400000e0000 */
[----:B------:R-:W-:-:S13]  /*0a70*/  R2UR UR5, R25 ;  /* 0x00000000190572ca */ /* 0x000fda00000e0000 */
[----:B------:R-:W2:Y:S01]  /*0a80*/  LDG.E R0, desc[UR4][R18.64+0x4] ;  /* 0x0000040412007981 */ /* 0x000ea2000c1e1900 */
[----:B------:R0:W1:Y:S01]  /*0a90*/  LDC.64 R8, c[0x4][R26] ;  /* 0x010000001a087b82 */ /* 0x0000620000000a00 */
[----:B------:R-:W3:Y:S01]  /*0aa0*/  LDCU.64 UR4, c[0x4][0x38] ;  /* 0x01000700ff0477ac */ /* 0x000ee20008000a00 */
[----:B------:R-:W-:Y:S01]  /*0ab0*/  MOV R6, R31 ;  /* 0x0000001f00067202 */ /* 0x000fe20000000f00 */
[----:B------:R-:W-:Y:S02]  /*0ac0*/  IMAD.MOV.U32 R7, RZ, RZ, R30 ;  /* 0x000000ffff077224 */ /* 0x000fe400078e001e */
[----:B---3--:R-:W-:Y:S02]  /*0ad0*/  IMAD.U32 R4, RZ, RZ, UR4 ;  /* 0x00000004ff047e24 */ /* 0x008fe4000f8e00ff */
[----:B------:R-:W-:Y:S01]  /*0ae0*/  IMAD.U32 R5, RZ, RZ, UR5 ;  /* 0x00000005ff057e24 */ /* 0x000fe2000f8e00ff */
[----:B-12---:R0:W-:Y:S06]  /*0af0*/  STL [R1], R0 ;  /* 0x0000000001007387 */ /* 0x0061ec0000100800 */
[----:B------:R-:W-:-:S07]  /*0b00*/  LEPC R20, `(.L_x_13) ;  /* 0x000000001014794e */ /* 0x000fce0000000000 */
[----:B0-----:R-:W-:Y:S05]  /*0b10*/  CALL.ABS.NOINC R8 ;  /* 0x0000000008007343 */ /* 0x001fea0003c00000 */
.L_x_13:
[----:B------:R0:W-:Y:S01]  /*0b20*/  STL [R1], R32 ;  /* 0x0000002001007387 */ /* 0x0001e20000100800 */
[----:B------:R0:W1:Y:S01]  /*0b30*/  LDC.64 R8, c[0x4][R26] ;  /* 0x010000001a087b82 */ /* 0x0000620000000a00 */
[----:B------:R-:W2:Y:S01]  /*0b40*/  LDCU.64 UR4, c[0x4][0x40] ;  /* 0x01000800ff0477ac */ /* 0x000ea20008000a00 */
[----:B------:R-:W-:Y:S01]  /*0b50*/  MOV R6, R31 ;  /* 0x0000001f00067202 */ /* 0x000fe20000000f00 */
[----:B------:R-:W-:Y:S02]  /*0b60*/  IMAD.MOV.U32 R7, RZ, RZ, R30 ;  /* 0x000000ffff077224 */ /* 0x000fe400078e001e */
[----:B--2---:R-:W-:Y:S02]  /*0b70*/  IMAD.U32 R4, RZ, RZ, UR4 ;  /* 0x00000004ff047e24 */ /* 0x004fe4000f8e00ff */
[----:B0-----:R-:W-:-:S07]  /*0b80*/  IMAD.U32 R5, RZ, RZ, UR5 ;  /* 0x00000005ff057e24 */ /* 0x001fce000f8e00ff */
[----:B------:R-:W-:-:S07]  /*0b90*/  LEPC R20, `(.L_x_14) ;  /* 0x000000001014794e */ /* 0x000fce0000000000 */
[----:B-1----:R-:W-:Y:S05]  /*0ba0*/  CALL.ABS.NOINC R8 ;  /* 0x0000000008007343 */ /* 0x002fea0003c00000 */
.L_x_14:
        /* <DEDUP_REMOVED lines=12> */
.L_x_15:
[----:B------:R-:W0:Y:S01]  /*0c70*/  LDC.64 R10, c[0x4][0x20] ;  /* 0x01000800ff0a7b82 */ /* 0x000e220000000a00 */
[----:B------:R-:W1:Y:S01]  /*0c80*/  LDCU.64 UR4, c[0x4][0x18] ;  /* 0x01000300ff0477ac */ /* 0x000e620008000a00 */
[----:B------:R-:W-:Y:S01]  /*0c90*/  IADD3 R36, PT, PT, R28, 0x2, RZ ;  /* 0x000000021c247810 */ /* 0x000fe20007ffe0ff */
[----:B------:R-:W-:Y:S02]  /*0ca0*/  IMAD.MOV.U32 R6, RZ, RZ, R31 ;  /* 0x000000ffff067224 */ /* 0x000fe400078e001f */
[----:B------:R-:W-:-:S03]  /*0cb0*/  IMAD.MOV.U32 R7, RZ, RZ, R30 ;  /* 0x000000ffff077224 */ /* 0x000fc600078e001e */
[----:B------:R2:W3:Y:S01]  /*0cc0*/  LDC.64 R8, c[0x4][R26] ;  /* 0x010000001a087b82 */ /* 0x0004e20000000a00 */
[----:B-1----:R-:W-:Y:S02]  /*0cd0*/  IMAD.U32 R4, RZ, RZ, UR4 ;  /* 0x00000004ff047e24 */ /* 0x002fe4000f8e00ff */
[----:B------:R-:W-:Y:S01]  /*0ce0*/  IMAD.U32 R5, RZ, RZ, UR5 ;  /* 0x00000005ff057e24 */ /* 0x000fe2000f8e00ff */
[----:B0-----:R2:W-:Y:S06]  /*0cf0*/  STL.64 [R1], R10 ;  /* 0x0000000a01007387 */ /* 0x0015ec0000100a00 */
[----:B------:R-:W-:-:S07]  /*0d00*/  LEPC R20, `(.L_x_16) ;  /* 0x000000001014794e */ /* 0x000fce0000000000 */
[----:B--23--:R-:W-:Y:S05]  /*0d10*/  CALL.ABS.NOINC R8 ;  /* 0x0000000008007343 */ /* 0x00cfea0003c00000 */
.L_x_16:
        /* <DEDUP_REMOVED lines=9> */
.L_x_17:
[----:B------:R-:W0:Y:S01]  /*0db0*/  LDC R5, c[0x0][0x39c] ;  /* 0x0000e700ff057b82 */ /* 0x000e220000000800 */
[C---:B------:R-:W-:Y:S02]  /*0dc0*/  R2UR UR4, R24.reuse ;  /* 0x00000000180472ca */ /* 0x040fe400000e0000 */
[C---:B------:R-:W-:Y:S02]  /*0dd0*/  R2UR UR5, R25.reuse ;  /* 0x00000000190572ca */ /* 0x040fe400000e0000 */
[----:B------:R-:W-:Y:S02]  /*0de0*/  R2UR UR6, R24 ;  /* 0x00000000180672ca */ /* 0x000fe400000e0000 */
[----:B------:R-:W-:-:S09]  /*0df0*/  R2UR UR7, R25 ;  /* 0x00000000190772ca */ /* 0x000fd200000e0000 */
[----:B------:R-:W2:Y:S01]  /*0e00*/  LDG.E R4, desc[UR4][R22.64+0x8] ;  /* 0x0000080416047981 */ /* 0x000ea2000c1e1900 */
[----:B------:R-:W-:Y:S01]  /*0e10*/  VIADD R0, R2, 0x2 ;  /* 0x0000000202007836 */ /* 0x000fe20000000000 */
[----:B------:R1:W3:Y:S01]  /*0e20*/  LDC.64 R8, c[0x4][R26] ;  /* 0x010000001a087b82 */ /* 0x0002e20000000a00 */
[----:B------:R-:W4:Y:S01]  /*0e30*/  LDCU.64 UR4, c[0x4][0x30] ;  /* 0x01000600ff0477ac */ /* 0x000f220008000a00 */
[----:B0-----:R-:W-:-:S05]  /*0e40*/  IMAD.WIDE R16, R5, 0x4, R16 ;  /* 0x0000000405107825 */ /* 0x001fca00078e0210 */
[----:B------:R-:W2:Y:S04]  /*0e50*/  LDG.E R3, desc[UR6][R16.64] ;  /* 0x0000000610037981 */ /* 0x000ea8000c1e1900 */
[----:B------:R1:W-:Y:S01]  /*0e60*/  STL [R1], R0 ;  /* 0x0000000001007387 */ /* 0x0003e20000100800 */
[----:B------:R-:W-:Y:S01]  /*0e70*/  IADD3 R32, PT, PT, R32, R5, RZ ;  /* 0x0000000520207210 */ /* 0x000fe20007ffe0ff */
[----:B------:R-:W-:Y:S01]  /*0e80*/  IMAD.MOV.U32 R6, RZ, RZ, R31 ;  /* 0x000000ffff067224 */ /* 0x000fe200078e001f */
[----:B------:R-:W-:Y:S01]  /*0e90*/  MOV R7, R30 ;  /* 0x0000001e00077202 */ /* 0x000fe20000000f00 */
[----:B----4-:R-:W-:Y:S02]  /*0ea0*/  IMAD.U32 R5, RZ, RZ, UR5 ;  /* 0x00000005ff057e24 */ /* 0x010fe4000f8e00ff */
[----:B--2---:R-:W-:-:S02]  /*0eb0*/  IMAD R27, R4, R3, R27 ;  /* 0x00000003041b7224 */ /* 0x004fc400078e021b */
[----:B-1-3--:R-:W-:-:S07]  /*0ec0*/  IMAD.U32 R4, RZ, RZ, UR4 ;  /* 0x00000004ff047e24 */ /* 0x00afce000f8e00ff */
[----:B------:R-:W-:-:S07]  /*0ed0*/  LEPC R20, `(.L_x_18) ;  /* 0x000000001014794e */ /* 0x000fce0000000000 */
[----:B------:R-:W-:Y:S05]  /*0ee0*/  CALL.ABS.NOINC R8 ;  /* 0x0000000008007343 */ /* 0x000fea0003c00000 */
.L_x_18:
[----:B------:R-:W-:Y:S02]  /*0ef0*/  R2UR UR4, R24 ;  /* 0x00000000180472ca */ /* 0x000fe400000e0000 */
[----:B------:R-:W-:-:S13]  /*0f00*/  R2UR UR5, R25 ;  /* 0x00000000190572ca */ /* 0x000fda00000e0000 */
[----:B------:R-:W2:Y:S01]  /*0f10*/  LDG.E R0, desc[UR4][R18.64+0x8] ;  /* 0x0000080412007981 */ /* 0x000ea2000c1e1900 */
[----:B------:R0:W1:Y:S01]  /*0f20*/  LDC.64 R8, c[0x4][R26] ;  /* 0x010000001a087b82 */ /* 0x0000620000000a00 */
[----:B------:R-:W3:Y:S01]  /*0f30*/  LDCU.64 UR4, c[0x4][0x38] ;  /* 0x01000700ff0477ac */ /* 0x000ee20008000a00 */
[----:B------:R-:W-:Y:S01]  /*0f40*/  IMAD.MOV.U32 R6, RZ, RZ, R31 ;  /* 0x000000ffff067224 */ /* 0x000fe200078e001f */
[----:B------:R-:W-:Y:S01]  /*0f50*/  MOV R7, R30 ;  /* 0x0000001e00077202 */ /* 0x000fe20000000f00 */
[----:B---3--:R-:W-:Y:S02]  /*0f60*/  IMAD.U32 R4, RZ, RZ, UR4 ;  /* 0x00000004ff047e24 */ /* 0x008fe4000f8e00ff */
[----:B------:R-:W-:Y:S01]  /*0f70*/  IMAD.U32 R5, RZ, RZ, UR5 ;  /* 0x00000005ff057e24 */ /* 0x000fe2000f8e00ff */
[----:B-12---:R0:W-:Y:S06]  /*0f80*/  STL [R1], R0 ;  /* 0x0000000001007387 */ /* 0x0061ec0000100800 */
[----:B------:R-:W-:-:S07]  /*0f90*/  LEPC R20, `(.L_x_19) ;  /* 0x000000001014794e */ /* 0x000fce0000000000 */
[----:B0-----:R-:W-:Y:S05]  /*0fa0*/  CALL.ABS.NOINC R8 ;  /* 0x0000000008007343 */ /* 0x001fea0003c00000 */
.L_x_19:
[----:B------:R0:W-:Y:S01]  /*0fb0*/  STL [R1], R32 ;  /* 0x0000002001007387 */ /* 0x0001e20000100800 */
[----:B------:R0:W1:Y:S01]  /*0fc0*/  LDC.64 R8, c[0x4][R26] ;  /* 0x010000001a087b82 */ /* 0x0000620000000a00 */
[----:B------:R-:W2:Y:S01]  /*0fd0*/  LDCU.64 UR4, c[0x4][0x40] ;  /* 0x01000800ff0477ac */ /* 0x000ea20008000a00 */
[----:B------:R-:W-:Y:S01]  /*0fe0*/  IMAD.MOV.U32 R6, RZ, RZ, R31 ;  /* 0x000000ffff067224 */ /* 0x000fe200078e001f */
[----:B------:R-:W-:Y:S01]  /*0ff0*/  MOV R7, R30 ;  /* 0x0000001e00077202 */ /* 0x000fe20000000f00 */
[----:B--2---:R-:W-:Y:S02]  /*1000*/  IMAD.U32 R4, RZ, RZ, UR4 ;  /* 0x00000004ff047e24 */ /* 0x004fe4000f8e00ff */
[----:B0-----:R-:W-:-:S07]  /*1010*/  IMAD.U32 R5, RZ, RZ, UR5 ;  /* 0x00000005ff057e24 */ /* 0x001fce000f8e00ff */
[----:B------:R-:W-:-:S07]  /*1020*/  LEPC R20, `(.L_x_20) ;  /* 0x000000001014794e */ /* 0x000fce0000000000 */
[----:B-1----:R-:W-:Y:S05]  /*1030*/  CALL.ABS.NOINC R8 ;  /* 0x0000000008007343 */ /* 0x002fea0003c00000 */
.L_x_20:
        /* <DEDUP_REMOVED lines=12> */
.L_x_21:
[----:B------:R-:W0:Y:S01]  /*1100*/  LDC.64 R10, c[0x4][0x20] ;  /* 0x01000800ff0a7b82 */ /* 0x000e220000000a00 */
[----:B------:R-:W1:Y:S01]  /*1110*/  LDCU.64 UR4, c[0x4][0x18] ;  /* 0x01000300ff0477ac */ /* 0x000e620008000a00 */
[----:B------:R-:W-:Y:S01]  /*1120*/  VIADD R36, R28, 0x3 ;  /* 0x000000031c247836 */ /* 0x000fe20000000000 */
[----:B------:R-:W-:Y:S01]  /*1130*/  MOV R6, R31 ;  /* 0x0000001f00067202 */ /* 0x000fe20000000f00 */
[----:B------:R-:W-:-:S04]  /*1140*/  IMAD.MOV.U32 R7, RZ, RZ, R30 ;  /* 0x000000ffff077224 */ /* 0x000fc800078e001e */
[----:B------:R2:W3:Y:S01]  /*1150*/  LDC.64 R8, c[0x4][R26] ;  /* 0x010000001a087b82 */ /* 0x0004e20000000a00 */
[----:B-1----:R-:W-:Y:S02]  /*1160*/  IMAD.U32 R4, RZ, RZ, UR4 ;  /* 0x00000004ff047e24 */ /* 0x002fe4000f8e00ff */
[----:B------:R-:W-:Y:S01]  /*1170*/  IMAD.U32 R5, RZ, RZ, UR5 ;  /* 0x00000005ff057e24 */ /* 0x000fe2000f8e00ff */
[----:B0-----:R2:W-:Y:S06]  /*1180*/  STL.64 [R1], R10 ;  /* 0x0000000a01007387 */ /* 0x0015ec0000100a00 */
[----:B------:R-:W-:-:S07]  /*1190*/  LEPC R20, `(.L_x_22) ;  /* 0x000000001014794e */ /* 0x000fce0000000000 */
[----:B--23--:R-:W-:Y:S05]  /*11a0*/  CALL.ABS.NOINC R8 ;  /* 0x0000000008007343 */ /* 0x00cfea0003c00000 */
.L_x_22:
        /* <DEDUP_REMOVED lines=9> */
.L_x_23:
[----:B------:R-:W0:Y:S01]  /*1240*/  LDC R5, c[0x0][0x39c] ;  /* 0x0000e700ff057b82 */ /* 0x000e220000000800 */
[C---:B------:R-:W-:Y:S02]  /*1250*/  R2UR UR4, R24.reuse ;  /* 0x00000000180472ca */ /* 0x040fe400000e0000 */
[C---:B------:R-:W-:Y:S02]  /*1260*/  R2UR UR5, R25.reuse ;  /* 0x00000000190572ca */ /* 0x040fe400000e0000 */
[----:B------:R-:W-:Y:S02]  /*1270*/  R2UR UR6, R24 ;  /* 0x00000000180672ca */ /* 0x000fe400000e0000 */
[----:B------:R-:W-:-:S09]  /*1280*/  R2UR UR7, R25 ;  /* 0x00000000190772ca */ /* 0x000fd200000e0000 */
[----:B------:R-:W2:Y:S01]  /*1290*/  LDG.E R22, desc[UR4][R22.64+0xc] ;  /* 0x00000c0416167981 */ /* 0x000ea2000c1e1900 */
[----:B------:R-:W-:Y:S01]  /*12a0*/  VIADD R0, R2, 0x3 ;  /* 0x0000000302007836 */ /* 0x000fe20000000000 */
[----:B------:R-:W1:Y:S01]  /*12b0*/  LDCU.64 UR4, c[0x4][0x30] ;  /* 0x01000600ff0477ac */ /* 0x000e620008000a00 */
[----:B0-----:R-:W-:-:S05]  /*12c0*/  IMAD.WIDE R16, R5, 0x4, R16 ;  /* 0x0000000405107825 */ /* 0x001fca00078e0210 */
[----:B------:R-:W2:Y:S01]  /*12d0*/  LDG.E R4, desc[UR6][R16.64] ;  /* 0x0000000610047981 */ /* 0x000ea2000c1e1900 */
[----:B------:R0:W3:Y:S03]  /*12e0*/  LDC.64 R2, c[0x4][R26] ;  /* 0x010000001a027b82 */ /* 0x0000e60000000a00 */
[----:B------:R0:W-:Y:S01]  /*12f0*/  STL [R1], R0 ;  /* 0x0000000001007387 */ /* 0x0001e20000100800 */
[----:B------:R-:W-:Y:S02]  /*1300*/  IMAD.IADD R32, R32, 0x1, R5 ;  /* 0x0000000120207824 */ /* 0x000fe400078e0205 */
[----:B-1----:R-:W-:Y:S02]  /*1310*/  IMAD.U32 R5, RZ, RZ, UR5 ;  /* 0x00000005ff057e24 */ /* 0x002fe4000f8e00ff */
[----:B------:R-:W-:Y:S02]  /*1320*/  IMAD.MOV.U32 R6, RZ, RZ, R31 ;  /* 0x000000ffff067224 */ /* 0x000fe400078e001f */
[----:B------:R-:W-:-:S02]  /*1330*/  IMAD.MOV.U32 R7, RZ, RZ, R30 ;  /* 0x000000ffff077224 */ /* 0x000fc400078e001e */
[----:B--2---:R-:W-:Y:S01]  /*1340*/  IMAD R27, R22, R4, R27 ;  /* 0x00000004161b7224 */ /* 0x004fe200078e021b */
[----:B0--3--:R-:W-:-:S07]  /*1350*/  MOV R4, UR4 ;  /* 0x0000000400047c02 */ /* 0x009fce0008000f00 */
[----:B------:R-:W-:-:S07]  /*1360*/  LEPC R20, `(.L_x_24) ;  /* 0x000000001014794e */ /* 0x000fce0000000000 */
[----:B------:R-:W-:Y:S05]  /*1370*/  CALL.ABS.NOINC R2 ;  /* 0x0000000002007343 */ /* 0x000fea0003c00000 */
.L_x_24:
[----:B------:R-:W-:Y:S02]  /*1380*/  R2UR UR4, R24 ;  /* 0x00000000180472ca */ /* 0x000fe400000e0000 */
[----:B------:R-:W-:-:S13]  /*1390*/  R2UR UR5, R25 ;  /* 0x00000000190572ca */ /* 0x000fda00000e0000 */
[----:B------:R-:W2:Y:S01]  /*13a0*/  LDG.E R18, desc[UR4][R18.64+0xc] ;  /* 0x00000c0412127981 */ /* 0x000ea2000c1e1900 */
[----:B------:R0:W1:Y:S01]  /*13b0*/  LDC.64 R2, c[0x4][R26] ;  /* 0x010000001a027b82 */ /* 0x0000620000000a00 */
[----:B------:R-:W3:Y:S01]  /*13c0*/  LDCU.64 UR4, c[0x4][0x38] ;  /* 0x01000700ff0477ac */ /* 0x000ee20008000a00 */
[----:B------:R-:W-:Y:S02]  /*13d0*/  IMAD.MOV.U32 R6, RZ, RZ, R31 ;  /* 0x000000ffff067224 */ /* 0x000fe400078e001f */
[----:B------:R-:W-:Y:S01]  /*13e0*/  IMAD.MOV.U32 R7, RZ, RZ, R30 ;  /* 0x000000ffff077224 */ /* 0x000fe200078e001e */
[----:B---3--:R-:W-:Y:S01]  /*13f0*/  MOV R4, UR4 ;  /* 0x0000000400047c02 */ /* 0x008fe20008000f00 */
[----:B------:R-:W-:Y:S01]  /*1400*/  IMAD.U32 R5, RZ, RZ, UR5 ;  /* 0x00000005ff057e24 */ /* 0x000fe2000f8e00ff */
[----:B-12---:R0:W-:Y:S06]  /*1410*/  STL [R1], R18 ;  /* 0x0000001201007387 */ /* 0x0061ec0000100800 */
[----:B------:R-:W-:-:S07]  /*1420*/  LEPC R20, `(.L_x_25) ;  /* 0x000000001014794e */ /* 0x000fce0000000000 */
[----:B0-----:R-:W-:Y:S05]  /*1430*/  CALL.ABS.NOINC R2 ;  /* 0x0000000002007343 */ /* 0x001fea0003c00000 */
.L_x_25:
        /* <DEDUP_REMOVED lines=9> */
.L_x_26:
        /* <DEDUP_REMOVED lines=12> */
.L_x_27:
[----:B------:R-:W0:Y:S01]  /*1590*/  LDC R3, c[0x0][0x3a4] ;  /* 0x0000e900ff037b82 */ /* 0x000e220000000800 */
[----:B------:R-:W-:Y:S02]  /*15a0*/  IADD3 R28, PT, PT, R28, 0x4, RZ ;  /* 0x000000041c1c7810 */ /* 0x000fe40007ffe0ff */
[----:B0-----:R-:W-:-:S04]  /*15b0*/  LOP3.LUT R3, R3, 0x7ffffffc, RZ, 0xc0, !PT ;  /* 0x7ffffffc03037812 */ /* 0x001fc800078ec0ff */
[----:B------:R-:W-:-:S13]  /*15c0*/  ISETP.NE.AND P0, PT, R28, R3, PT ;  /* 0x000000031c00720c */ /* 0x000fda0003f05270 */
[----:B------:R-:W-:Y:S05]  /*15d0*/  @P0 BRA `(.L_x_28) ;  /* 0xffffffec00400947 */ /* 0x000fea000383ffff */
[----:B------:R-:W-:Y:S05]  /*15e0*/  BSYNC.RECONVERGENT B6 ;  /* 0x0000000000067941 */ /* 0x000fea0003800200 */
.L_x_3:
[----:B------:R-:W-:-:S07]  /*15f0*/  IMAD.MOV.U32 R28, RZ, RZ, R3 ;  /* 0x000000ffff1c7224 */ /* 0x000fce00078e0003 */
.L_x_2:
[----:B------:R-:W-:-:S13]  /*1600*/  ISETP.NE.AND P0, PT, R34, RZ, PT ;  /* 0x000000ff2200720c */ /* 0x000fda0003f05270 */
[----:B------:R-:W-:Y:S05]  /*1610*/  @!P0 BRA `(.L_x_29) ;  /* 0x0000000c00c48947 */ /* 0x000fea0003800000 */
[----:B------:R-:W-:-:S13]  /*1620*/  ISETP.NE.AND P0, PT, R34, 0x1, PT ;  /* 0x000000012200780c */ /* 0x000fda0003f05270 */
[----:B------:R-:W-:Y:S05]  /*1630*/  @!P0 BRA `(.L_x_30) ;  /* 0x00000008006c8947 */ /* 0x000fea0003800000 */
[----:B------:R-:W1:Y:S01]  /*1640*/  LDC.64 R2, c[0x4][0x20] ;  /* 0x01000800ff027b82 */ /* 0x000e620000000a00 */
[----:B------:R-:W-:Y:S01]  /*1650*/  MOV R18, 0x0 ;  /* 0x0000000000127802 */ /* 0x000fe20000000f00 */
[----:B------:R-:W2:Y:S01]  /*1660*/  LDCU.64 UR4, c[0x4][0x18] ;  /* 0x01000300ff0477ac */ /* 0x000ea20008000a00 */
[----:B------:R-:W-:Y:S01]  /*1670*/  MOV R6, R31 ;  /* 0x0000001f00067202 */ /* 0x000fe20000000f00 */
[----:B------:R-:W-:-:S04]  /*1680*/  IMAD.MOV.U32 R7, RZ, RZ, R30 ;  /* 0x000000ffff077224 */ /* 0x000fc800078e001e */
[----:B------:R3:W4:Y:S01]  /*1690*/  LDC.64 R8, c[0x4][R18] ;  /* 0x0100000012087b82 */ /* 0x0007220000000a00 */
[----:B--2---:R-:W-:Y:S02]  /*16a0*/  IMAD.U32 R4, RZ, RZ, UR4 ;  /* 0x00000004ff047e24 */ /* 0x004fe4000f8e00ff */
[----:B------:R-:W-:Y:S01]  /*16b0*/  IMAD.U32 R5, RZ, RZ, UR5 ;  /* 0x00000005ff057e24 */ /* 0x000fe2000f8e00ff */
[----:B-1----:R3:W-:Y:S06]  /*16c0*/  STL.64 [R1], R2 ;  /* 0x0000000201007387 */ /* 0x0027ec0000100a00 */
[----:B------:R-:W-:-:S07]  /*16d0*/  LEPC R20, `(.L_x_31) ;  /* 0x000000001014794e */ /* 0x000fce0000000000 */
[----:B0--34-:R-:W-:Y:S05]  /*16e0*/  CALL.ABS.NOINC R8 ;  /* 0x0000000008007343 */ /* 0x019fea0003c00000 */
.L_x_31:
        /* <DEDUP_REMOVED lines=9> */
.L_x_32:
        /* <DEDUP_REMOVED lines=17> */
[----:B------:R-:W-:Y:S01]  /*1890*/  MOV R6, R31 ;  /* 0x0000001f00067202 */ /* 0x000fe20000000f00 */
[----:B------:R-:W-:Y:S02]  /*18a0*/  IMAD.U32 R5, RZ, RZ, UR5 ;  /* 0x00000005ff057e24 */ /* 0x000fe4000f8e00ff */
[----:B------:R-:W-:Y:S02]  /*18b0*/  IMAD.MOV.U32 R7, RZ, RZ, R30 ;  /* 0x000000ffff077224 */ /* 0x000fe400078e001e */
[----:B-1-3-5:R-:W-:-:S07]  /*18c0*/  IMAD R27, R0, R3, R27 ;  /* 0x00000003001b7224 */ /* 0x02afce00078e021b */
[----:B------:R-:W-:-:S07]  /*18d0*/  LEPC R20, `(.L_x_33) ;  /* 0x000000001014794e */ /* 0x000fce0000000000 */
[----:B------:R-:W-:Y:S05]  /*18e0*/  CALL.ABS.NOINC R8 ;  /* 0x0000000008007343 */ /* 0x000fea0003c00000 */
.L_x_33:
[----:B------:R-:W0:Y:S01]  /*18f0*/  LDC.64 R18, c[0x0][0x380] ;  /* 0x0000e000ff127b82 */ /* 0x000e220000000a00 */
[----:B------:R-:W1:Y:S01]  /*1900*/  LDCU UR4, c[0x0][0x3a0] ;  /* 0x00007400ff0477ac */ /* 0x000e620008000800 */
[----:B------:R-:W-:Y:S02]  /*1910*/  R2UR UR6, R24 ;  /* 0x00000000180672ca */ /* 0x000fe400000e0000 */
[----:B------:R-:W-:Y:S01]  /*1920*/  R2UR UR7, R25 ;  /* 0x00000000190772ca */ /* 0x000fe200000e0000 */
[----:B-1----:R-:W-:Y:S01]  /*1930*/  IMAD R3, R33, UR4, R28 ;  /* 0x0000000421037c24 */ /* 0x002fe2000f8e021c */
[----:B------:R-:W-:Y:S01]  /*1940*/  MOV R32, 0x0 ;  /* 0x0000000000207802 */ /* 0x000fe20000000f00 */
[----:B------:R-:W1:Y:S02]  /*1950*/  LDCU.64 UR4, c[0x4][0x38] ;  /* 0x01000700ff0477ac */ /* 0x000e640008000a00 */
[----:B0-----:R-:W-:-:S08]  /*1960*/  IMAD.WIDE R18, R3, 0x4, R18 ;  /* 0x0000000403127825 */ /* 0x001fd000078e0212 */
[----:B------:R-:W2:Y:S01]  /*1970*/  LDG.E R0, desc[UR6][R18.64] ;  /* 0x0000000612007981 */ /* 0x000ea2000c1e1900 */
[----:B------:R0:W3:Y:S01]  /*1980*/  LDC.64 R8, c[0x4][R32] ;  /* 0x0100000020087b82 */ /* 0x0000e20000000a00 */
[----:B------:R-:W-:Y:S01]  /*1990*/  MOV R6, R31 ;  /* 0x0000001f00067202 */ /* 0x000fe20000000f00 */
[----:B------:R-:W-:Y:S02]  /*19a0*/  IMAD.MOV.U32 R7, RZ, RZ, R30 ;  /* 0x000000ffff077224 */ /* 0x000fe400078e001e */
[----:B-1----:R-:W-:Y:S02]  /*19b0*/  IMAD.U32 R4, RZ, RZ, UR4 ;  /* 0x00000004ff047e24 */ /* 0x002fe4000f8e00ff */
[----:B------:R-:W-:Y:S01]  /*19c0*/  IMAD.U32 R5, RZ, RZ, UR5 ;  /* 0x00000005ff057e24 */ /* 0x000fe2000f8e00ff */
[----:B--23--:R0:W-:Y:S06]  /*19d0*/  STL [R1], R0 ;  /* 0x0000000001007387 */ /* 0x00c1ec0000100800 */
[----:B------:R-:W-:-:S07]  /*19e0*/  LEPC R20, `(.L_x_34) ;  /* 0x000000001014794e */ /* 0x000fce0000000000 */
[----:B0-----:R-:W-:Y:S05]  /*19f0*/  CALL.ABS.NOINC R8 ;  /* 0x0000000008007343 */ /* 0x001fea0003c00000 */
.L_x_34:
        /* <DEDUP_REMOVED lines=9> */
.L_x_35:
        /* <DEDUP_REMOVED lines=12> */
.L_x_36:
        /* <DEDUP_REMOVED lines=11> */
.L_x_37:
        /* <DEDUP_REMOVED lines=9> */
.L_x_38:
        /* <DEDUP_REMOVED lines=16> */
[----:B------:R-:W-:-:S02]  /*1d90*/  IMAD.U32 R5, RZ, RZ, UR5 ;  /* 0x00000005ff057e24 */ /* 0x000fc4000f8e00ff */
[----:B-123--:R-:W-:-:S07]  /*1da0*/  IMAD R27, R22, R0, R27 ;  /* 0x00000000161b7224 */ /* 0x00efce00078e021b */
[----:B------:R-:W-:-:S07]  /*1db0*/  LEPC R20, `(.L_x_39) ;  /* 0x000000001014794e */ /* 0x000fce0000000000 */
[----:B------:R-:W-:Y:S05]  /*1dc0*/  CALL.ABS.NOINC R8 ;  /* 0x0000000008007343 */ /* 0x000fea0003c00000 */
.L_x_39:
        /* <DEDUP_REMOVED lines=12> */
.L_x_40:
        /* <DEDUP_REMOVED lines=9> */
.L_x_41:
        /* <DEDUP_REMOVED lines=12> */
.L_x_42:
[----:B------:R-:W-:-:S07]  /*1fe0*/  VIADD R28, R28, 0x2 ;  /* 0x000000021c1c7836 */ /* 0x000fce0000000000 */
.L_x_30:
[----:B------:R-:W1:Y:S02]  /*1ff0*/  LDCU UR4, c[0x0][0x3a4] ;  /* 0x00007480ff0477ac */ /* 0x000e640008000800 */
[----:B-1----:R-:W-:-:S04]  /*2000*/  ULOP3.LUT UR4, UR4, 0x1, URZ, 0xc0, !UPT ;  /* 0x0000000104047892 */ /* 0x002fc8000f8ec0ff */
[----:B------:R-:W-:-:S09]  /*2010*/  UISETP.NE.U32.AND UP0, UPT, UR4, 0x1, UPT ;  /* 0x000000010400788c */ /* 0x000fd2000bf05070 */
[----:B------:R-:W-:Y:S05]  /*2020*/  BRA.U UP0, `(.L_x_29) ;  /* 0x0000000500407547 */ /* 0x000fea000b800000 */
        /* <DEDUP_REMOVED lines=11> */
.L_x_43:
        /* <DEDUP_REMOVED lines=9> */
.L_x_44:
        /* <DEDUP_REMOVED lines=11> */
[----:B0-----:R-:W-:-:S06]  /*2220*/  IMAD.WIDE R8, R0, 0x4, R8 ;  /* 0x0000000400087825 */ /* 0x001fcc00078e0208 */
[----:B------:R-:W5:Y:S01]  /*2230*/  LDG.E R8, desc[UR6][R8.64] ;  /* 0x0000000608087981 */ /* 0x000f62000c1e1900 */
[----:B--2---:R-:W-:-:S05]  /*2240*/  IMAD.WIDE R16, R22, 0x4, R16 ;  /* 0x0000000416107825 */ /* 0x004fca00078e0210 */
[----:B------:R-:W5:Y:S04]  /*2250*/  LDG.E R4, desc[UR8][R16.64] ;  /* 0x0000000810047981 */ /* 0x000f68000c1e1900 */
[----:B------:R1:W-:Y:S01]  /*2260*/  STL [R1], R0 ;  /* 0x0000000001007387 */ /* 0x0003e20000100800 */
[----:B----4-:R-:W-:Y:S01]  /*2270*/  IMAD.U32 R5, RZ, RZ, UR5 ;  /* 0x00000005ff057e24 */ /* 0x010fe2000f8e00ff */
[----:B------:R-:W-:Y:S01]  /*2280*/  MOV R6, R31 ;  /* 0x0000001f00067202 */ /* 0x000fe20000000f00 */
[----:B------:R-:W-:Y:S02]  /*2290*/  IMAD.MOV.U32 R7, RZ, RZ, R30 ;  /* 0x000000ffff077224 */ /* 0x000fe400078e001e */
[----:B-----5:R-:W-:Y:S02]  /*22a0*/  IMAD R27, R8, R4, R27 ;  /* 0x00000004081b7224 */ /* 0x020fe400078e021b */
[----:B-1-3--:R-:W-:-:S07]  /*22b0*/  IMAD.U32 R4, RZ, RZ, UR4 ;  /* 0x00000004ff047e24 */ /* 0x00afce000f8e00ff */
[----:B------:R-:W-:-:S07]  /*22c0*/  LEPC R20, `(.L_x_45) ;  /* 0x000000001014794e */ /* 0x000fce0000000000 */
[----:B------:R-:W-:Y:S05]  /*22d0*/  CALL.ABS.NOINC R2 ;  /* 0x0000000002007343 */ /* 0x000fea0003c00000 */
.L_x_45:
[----:B------:R-:W0:Y:S01]  /*22e0*/  LDC.64 R8, c[0x0][0x380] ;  /* 0x0000e000ff087b82 */ /* 0x000e220000000a00 */
[----:B------:R-:W1:Y:S01]  /*22f0*/  LDCU UR4, c[0x0][0x3a0] ;  /* 0x00007400ff0477ac */ /* 0x000e620008000800 */
[----:B------:R-:W-:Y:S02]  /*2300*/  R2UR UR6, R24 ;  /* 0x00000000180672ca */ /* 0x000fe400000e0000 */
[----:B------:R-:W-:Y:S01]  /*2310*/  R2UR UR7, R25 ;  /* 0x00000000190772ca */ /* 0x000fe200000e0000 */
[----:B-1----:R-:W-:Y:S01]  /*2320*/  IMAD R3, R33, UR4, R28 ;  /* 0x0000000421037c24 */ /* 0x002fe2000f8e021c */
[----:B------:R-:W1:Y:S03]  /*2330*/  LDCU.64 UR4, c[0x4][0x38] ;  /* 0x01000700ff0477ac */ /* 0x000e660008000a00 */
        /* <DEDUP_REMOVED lines=10> */
.L_x_46:
        /* <DEDUP_REMOVED lines=9> */
.L_x_47:
[----:B------:R-:W-:Y:S02]  /*2470*/  R2UR UR4, R24 ;  /* 0x00000000180472ca */ /* 0x000fe400000e0000 */
[----:B------:R-:W-:-:S13]  /*2480*/  R2UR UR5, R25 ;  /* 0x00000000190572ca */ /* 0x000fda00000e0000 */
[----:B------:R-:W2:Y:S01]  /*2490*/  LDG.E R16, desc[UR4][R16.64] ;  /* 0x0000000410107981 */ /* 0x000ea2000c1e1900 */
[----:B------:R-:W0:Y:S01]  /*24a0*/  LDC.64 R18, c[0x4][R18] ;  /* 0x0100000012127b82 */ /* 0x000e220000000a00 */
[----:B------:R-:W1:Y:S01]  /*24b0*/  LDCU.64 UR4, c[0x4][0x48] ;  /* 0x01000900ff0477ac */ /* 0x000e620008000a00 */
[----:B------:R-:W-:Y:S01]  /*24c0*/  MOV R6, R31 ;  /* 0x0000001f00067202 */ /* 0x000fe20000000f00 */
[----:B------:R-:W-:Y:S02]  /*24d0*/  IMAD.MOV.U32 R7, RZ, RZ, R30 ;  /* 0x000000ffff077224 */ /* 0x000fe400078e001e */
[----:B-1----:R-:W-:Y:S02]  /*24e0*/  IMAD.U32 R4, RZ, RZ, UR4 ;  /* 0x00000004ff047e24 */ /* 0x002fe4000f8e00ff */
[----:B------:R-:W-:Y:S01]  /*24f0*/  IMAD.U32 R5, RZ, RZ, UR5 ;  /* 0x00000005ff057e24 */ /* 0x000fe2000f8e00ff */
[----:B0-2---:R1:W-:Y:S06]  /*2500*/  STL [R1], R16 ;  /* 0x0000001001007387 */ /* 0x0053ec0000100800 */
[----:B------:R-:W-:-:S07]  /*2510*/  LEPC R20, `(.L_x_29) ;  /* 0x000000001014794e */ /* 0x000fce0000000000 */
[----:B-1----:R-:W-:Y:S05]  /*2520*/  CALL.ABS.NOINC R18 ;  /* 0x0000000012007343 */ /* 0x002fea0003c00000 */
.L_x_29:
[----:B------:R-:W1:Y:S01]  /*2530*/  LDC R4, c[0x0][0x3a4] ;  /* 0x0000e900ff047b82 */ /* 0x000e620000000800 */
[----:B------:R-:W2:Y:S01]  /*2540*/  LDCU UR4, c[0x0][0x39c] ;  /* 0x00007380ff0477ac */ /* 0x000ea20008000800 */
[----:B0-----:R-:W-:Y:S01]  /*2550*/  R2UR UR6, R24 ;  /* 0x00000000180672ca */ /* 0x001fe200000e0000 */
[----:B------:R-:W-:Y:S01]  /*2560*/  IMAD.MOV.U32 R18, RZ, RZ, RZ ;  /* 0x000000ffff127224 */ /* 0x000fe200078e00ff */
[----:B------:R-:W-:-:S04]  /*2570*/  R2UR UR7, R25 ;  /* 0x00000000190772ca */ /* 0x000fc800000e0000 */
[----:B------:R-:W0:Y:S01]  /*2580*/  LDC.64 R2, c[0x0][0x390] ;  /* 0x0000e400ff027b82 */ /* 0x000e220000000a00 */
[----:B--2---:R-:W-:-:S04]  /*2590*/  IMAD.U32 R0, RZ, RZ, UR4 ;  /* 0x00000004ff007e24 */ /* 0x004fc8000f8e00ff */
[----:B------:R-:W-:Y:S01]  /*25a0*/  IMAD R33, R33, R0, R29 ;  /* 0x0000000021217224 */ /* 0x000fe200078e021d */
[C---:B-1----:R-:W-:Y:S02]  /*25b0*/  ISETP.GE.U32.AND P0, PT, R4.reuse, 0x10, PT ;  /* 0x000000100400780c */ /* 0x042fe40003f06070 */
[----:B------:R-:W-:Y:S01]  /*25c0*/  LOP3.LUT R23, R4, 0xf, RZ, 0xc0, !PT ;  /* 0x0000000f04177812 */ /* 0x000fe200078ec0ff */
[----:B0-----:R-:W-:-:S05]  /*25d0*/  IMAD.WIDE R2, R33, 0x4, R2 ;  /* 0x0000000421027825 */ /* 0x001fca00078e0202 */
[----:B------:R0:W-:Y:S05]  /*25e0*/  STG.E desc[UR6][R2.64], R27 ;  /* 0x0000001b02007986 */ /* 0x0001ea000c101906 */
[----:B------:R-:W-:Y:S05]  /*25f0*/  @!P0 BRA `(.L_x_48) ;  /* 0x0000000c00ec8947 */ /* 0x000fea0003800000 */
[----:B------:R-:W-:Y:S01]  /*2600*/  BSSY.RECONVERGENT B6, `(.L_x_48) ;  /* 0x00000fa000067945 */ /* 0x000fe20003800200 */
[----:B------:R-:W-:Y:S01]  /*2610*/  MOV R22, R29 ;  /* 0x0000001d00167202 */ /* 0x000fe20000000f00 */
[----:B0-----:R-:W-:Y:S01]  /*2620*/  IMAD.MOV.U32 R2, RZ, RZ, RZ ;  /* 0x000000ffff027224 */ /* 0x001fe200078e00ff */
[----:B------:R-:W-:-:S07]  /*2630*/  LOP3.LUT R18, R4, 0x7ffffff0, RZ, 0xc0, !PT ;  /* 0x7ffffff004127812 */ /* 0x000fce00078ec0ff */
.L_x_65:
[----:B------:R-:W0:Y:S01]  /*2640*/  LDC.64 R16, c[0x0][0x390] ;  /* 0x0000e400ff107b82 */ /* 0x000e220000000a00 */
[----:B------:R-:W-:Y:S02]  /*2650*/  R2UR UR4, R24 ;  /* 0x00000000180472ca */ /* 0x000fe400000e0000 */
[----:B------:R-:W-:Y:S01]  /*2660*/  R2UR UR5, R25 ;  /* 0x00000000190572ca */ /* 0x000fe200000e0000 */
[----:B0-----:R-:W-:-:S12]  /*2670*/  IMAD.WIDE R16, R22, 0x4, R16 ;  /* 0x0000000416107825 */ /* 0x001fd800078e0210 */
[----:B------:R-:W2:Y:S01]  /*2680*/  LDG.E R3, desc[UR4][R16.64] ;  /* 0x0000000410037981 */ /* 0x000ea2000c1e1900 */
[----:B------:R-:W-:Y:S01]  /*2690*/  MOV R19, 0x0 ;  /* 0x0000000000137802 */ /* 0x000fe20000000f00 */
[----:B------:R-:W0:Y:S01]  /*26a0*/  LDCU.64 UR4, c[0x4][0x50] ;  /* 0x01000a00ff0477ac */ /* 0x000e220008000a00 */
[----:B------:R-:W-:Y:S01]  /*26b0*/  MOV R6, R31 ;  /* 0x0000001f00067202 */ /* 0x000fe20000000f00 */
[----:B------:R-:W-:Y:S01]  /*26c0*/  IMAD.MOV.U32 R7, RZ, RZ, R30 ;  /* 0x000000ffff077224 */ /* 0x000fe200078e001e */
[----:B------:R1:W3:Y:S01]  /*26d0*/  LDC.64 R8, c[0x4][R19] ;  /* 0x0100000013087b82 */ /* 0x0002e20000000a00 */
[----:B0-----:R-:W-:Y:S02]  /*26e0*/  IMAD.U32 R4, RZ, RZ, UR4 ;  /* 0x00000004ff047e24 */ /* 0x001fe4000f8e00ff */
[----:B------:R-:W-:Y:S01]  /*26f0*/  IMAD.U32 R5, RZ, RZ, UR5 ;  /* 0x00000005ff057e24 */ /* 0x000fe2000f8e00ff */
[----:B--23--:R1:W-:Y:S06]  /*2700*/  STL.64 [R1], R2 ;  /* 0x0000000201007387 */ /* 0x00c3ec0000100a00 */
[----:B------:R-:W-:-:S07]  /*2710*/  LEPC R20, `(.L_x_49) ;  /* 0x000000001014794e */ /* 0x000fce0000000000 */
[----:B-1----:R-:W-:Y:S05]  /*2720*/  CALL.ABS.NOINC R8 ;  /* 0x0000000008007343 */ /* 0x002fea0003c00000 */
.L_x_49:
[----:B------:R-:W0:Y:S01]  /*2730*/  LDC R3, c[0x0][0x39c] ;  /* 0x0000e700ff037b82 */ /* 0x000e220000000800 */
[----:B------:R-:W-:Y:S02]  /*2740*/  R2UR UR4, R24 ;  /* 0x00000000180472ca */ /* 0x000fe400000e0000 */
[----:B------:R-:W-:Y:S01]  /*2750*/  R2UR UR5, R25 ;  /* 0x00000000190572ca */ /* 0x000fe200000e0000 */
[----:B0-----:R-:W-:-:S12]  /*2760*/  IMAD.WIDE R16, R3, 0x4, R16 ;  /* 0x0000000403107825 */ /* 0x001fd800078e0210 */
[----:B------:R-:W2:Y:S01]  /*2770*/  LDG.E R11, desc[UR4][R16.64] ;  /* 0x00000004100b7981 */ /* 0x000ea2000c1e1900 */
[----:B------:R-:W-:Y:S01]  /*2780*/  VIADD R10, R2, 0x1 ;  /* 0x00000001020a7836 */ /* 0x000fe20000000000 */
[----:B------:R0:W1:Y:S01]  /*2790*/  LDC.64 R8, c[0x4][R19] ;  /* 0x0100000013087b82 */ /* 0x0000620000000a00 */
[----:B------:R-:W3:Y:S01]  /*27a0*/  LDCU.64 UR4, c[0x4][0x50] ;  /* 0x01000a00ff0477ac */ /* 0x000ee20008000a00 */
[----:B------:R-:W-:Y:S01]  /*27b0*/  IMAD.MOV.U32 R6, RZ, RZ, R31 ;  /* 0x000000ffff067224 */ /* 0x000fe200078e001f */
[----:B------:R-:W-:Y:S02]  /*27c0*/  MOV R7, R30 ;  /* 0x0000001e00077202 */ /* 0x000fe40000000f00 */
[----:B---3--:R-:W-:Y:S01]  /*27d0*/  MOV R4, UR4 ;  /* 0x0000000400047c02 */ /* 0x008fe20008000f00 */
[----:B------:R-:W-:Y:S01]  /*27e0*/  IMAD.U32 R5, RZ, RZ, UR5 ;  /* 0x00000005ff057e24 */ /* 0x000fe2000f8e00ff */
[----:B-12---:R0:W-:Y:S06]  /*27f0*/  STL.64 [R1], R10 ;  /* 0x0000000a01007387 */ /* 0x0061ec0000100a00 */
[----:B------:R-:W-:-:S07]  /*2800*/  LEPC R20, `(.L_x_50) ;  /* 0x000000001014794e */ /* 0x000fce0000000000 */
[----:B0-----:R-:W-:Y:S05]  /*2810*/  CALL.ABS.NOINC R8 ;  /* 0x0000000008007343 */ /* 0x001fea0003c00000 */
.L_x_50:
        /* <DEDUP_REMOVED lines=8> */
[----:B------:R-:W-:Y:S02]  /*28a0*/  IMAD.MOV.U32 R6, RZ, RZ, R31 ;  /* 0x000000ffff067224 */ /* 0x000fe400078e001f */
[----:B------:R-:W-:Y:S02]  /*28b0*/  IMAD.MOV.U32 R7, RZ, RZ, R30 ;  /* 0x000000ffff077224 */ /* 0x000fe400078e001e */
[----:B---3--:R-:W-:Y:S01]  /*28c0*/  IMAD.U32 R4, RZ, RZ, UR4 ;  /* 0x00000004ff047e24 */ /* 0x008fe2000f8e00ff */
[----:B------:R-:W-:Y:S01]  /*28d0*/  MOV R5, UR5 ;  /* 0x0000000500057c02 */ /* 0x000fe20008000f00 */
[----:B-12---:R0:W-:Y:S06]  /*28e0*/  STL.64 [R1], R10 ;  /* 0x0000000a01007387 */ /* 0x0061ec0000100a00 */
[----:B------:R-:W-:-:S07]  /*28f0*/  LEPC R20, `(.L_x_51) ;  /* 0x000000001014794e */ /* 0x000fce0000000000 */
[----:B0-----:R-:W-:Y:S05]  /*2900*/  CALL.ABS.NOINC R8 ;  /* 0x0000000008007343 */ /* 0x001fea0003c00000 */
.L_x_51:
[----:B------:R-:W0:Y:S01]  /*2910*/  LDC R3, c[0x0][0x39c] ;  /* 0x0000e700ff037b82 */ /* 0x000e220000000800 */
[----:B------:R-:W-:Y:S02]  /*2920*/  R2UR UR4, R24 ;  /* 0x00000000180472ca */ /* 0x000fe400000e0000 */
[----:B------:R-:W-:Y:S01]  /*2930*/  R2UR UR5, R25 ;  /* 0x00000000190572ca */ /* 0x000fe200000e0000 */
[----:B0-----:R-:W-:-:S12]  /*2940*/  IMAD.WIDE R16, R3, 0x4, R16 ;  /* 0x0000000403107825 */ /* 0x001fd800078e0210 */
[----:B------:R-:W2:Y:S01]  /*2950*/  LDG.E R11, desc[UR4][R16.64] ;  /* 0x00000004100b7981 */ /* 0x000ea2000c1e1900 */
[----:B------:R-:W-:Y:S01]  /*2960*/  IADD3 R10, PT, PT, R2, 0x3, RZ ;  /* 0x00000003020a7810 */ /* 0x000fe20007ffe0ff */
[----:B------:R0:W1:Y:S01]  /*2970*/  LDC.64 R8, c[0x4][R19] ;  /* 0x0100000013087b82 */ /* 0x0000620000000a00 */
[----:B------:R-:W3:Y:S01]  /*2980*/  LDCU.64 UR4, c[0x4][0x50] ;  /* 0x01000a00ff0477ac */ /* 0x000ee20008000a00 */
[----:B------:R-:W-:Y:S01]  /*2990*/  MOV R6, R31 ;  /* 0x0000001f00067202 */ /* 0x000fe20000000f00 */
[----:B------:R-:W-:Y:S02]  /*29a0*/  IMAD.MOV.U32 R7, RZ, RZ, R30 ;  /* 0x000000ffff077224 */ /* 0x000fe400078e001e */
[----:B---3--:R-:W-:Y:S02]  /*29b0*/  IMAD.U32 R4, RZ, RZ, UR4 ;  /* 0x00000004ff047e24 */ /* 0x008fe4000f8e00ff */
[----:B------:R-:W-:Y:S01]  /*29c0*/  IMAD.U32 R5, RZ, RZ, UR5 ;  /* 0x00000005ff057e24 */ /* 0x000fe2000f8e00ff */
[----:B-12---:R0:W-:Y:S06]  /*29d0*/  STL.64 [R1], R10 ;  /* 0x0000000a01007387 */ /* 0x0061ec0000100a00 */
[----:B------:R-:W-:-:S07]  /*29e0*/  LEPC R20, `(.L_x_52) ;  /* 0x000000001014794e */ /* 0x000fce0000000000 */
[----:B0-----:R-:W-:Y:S05]  /*29f0*/  CALL.ABS.NOINC R8 ;  /* 0x0000000008007343 */ /* 0x001fea0003c00000 */
.L_x_52:
        /* <DEDUP_REMOVED lines=15> */
.L_x_53:
        /* <DEDUP_REMOVED lines=15> */
.L_x_54:
        /* <DEDUP_REMOVED lines=15> */
.L_x_55:
        /* <DEDUP_REMOVED lines=15> */
.L_x_56:
        /* <DEDUP_REMOVED lines=15> */
.L_x_57:
        /* <DEDUP_REMOVED lines=15> */
.L_x_58:
        /* <DEDUP_REMOVED lines=15> */
.L_x_59:
        /* <DEDUP_REMOVED lines=15> */
.L_x_60:
        /* <DEDUP_REMOVED lines=15> */
.L_x_61:
        /* <DEDUP_REMOVED lines=15> */
.L_x_62:
        /* <DEDUP_REMOVED lines=15> */
.L_x_63:
        /* <DEDUP_REMOVED lines=15> */
.L_x_64:
[----:B------:R-:W0:Y:S01]  /*3540*/  LDCU UR4, c[0x0][0x39c] ;  /* 0x00007380ff0477ac */ /* 0x000e220008000800 */
[----:B------:R-:W-:-:S05]  /*3550*/  VIADD R2, R2, 0x10 ;  /* 0x0000001002027836 */ /* 0x000fca0000000000 */
[----:B------:R-:W-:Y:S02]  /*3560*/  ISETP.NE.AND P0, PT, R2, R18, PT ;  /* 0x000000120200720c */ /* 0x000fe40003f05270 */
[----:B0-----:R-:W-:-:S05]  /*3570*/  MOV R0, UR4 ;  /* 0x0000000400007c02 */ /* 0x001fca0008000f00 */
[----:B------:R-:W-:-:S06]  /*3580*/  IMAD R22, R0, 0x10, R22 ;  /* 0x0000001000167824 */ /* 0x000fcc00078e0216 */
[----:B------:R-:W-:Y:S05]  /*3590*/  @P0 BRA `(.L_x_65) ;  /* 0xfffffff000280947 */ /* 0x000fea000383ffff */
[----:B------:R-:W-:Y:S05]  /*35a0*/  BSYNC.RECONVERGENT B6 ;  /* 0x0000000000067941 */ /* 0x000fea0003800200 */
.L_x_48:
[----:B------:R-:W-:-:S13]  /*35b0*/  ISETP.NE.AND P0, PT, R23, RZ, PT ;  /* 0x000000ff1700720c */ /* 0x000fda0003f05270 */
[----:B------:R-:W-:Y:S05]  /*35c0*/  @!P0 EXIT ;  /* 0x000000000000894d */ /* 0x000fea0003800000 */
[----:B------:R-:W1:Y:S01]  /*35d0*/  LDC R19, c[0x0][0x3a4] ;  /* 0x0000e900ff137b82 */ /* 0x000e620000000800 */
[----:B------:R-:W-:Y:S02]  /*35e0*/  ISETP.GE.U32.AND P0, PT, R23, 0x8, PT ;  /* 0x000000081700780c */ /* 0x000fe40003f06070 */
[----:B-1----:R-:W-:-:S11]  /*35f0*/  LOP3.LUT R19, R19, 0x7, RZ, 0xc0, !PT ;  /* 0x0000000713137812 */ /* 0x002fd600078ec0ff */
[----:B------:R-:W-:Y:S05]  /*3600*/  @!P0 BRA `(.L_x_66) ;  /* 0x0000000400ec8947 */ /* 0x000fea0003800000 */
[----:B------:R-:W1:Y:S01]  /*3610*/  LDC.64 R16, c[0x0][0x390] ;  /* 0x0000e400ff107b82 */ /* 0x000e620000000a00 */
[----:B------:R-:W-:Y:S01]  /*3620*/  R2UR UR4, R24 ;  /* 0x00000000180472ca */ /* 0x000fe200000e0000 */
[----:B0-----:R-:W-:Y:S01]  /*3630*/  IMAD R3, R18, R0, R29 ;  /* 0x0000000012037224 */ /* 0x001fe200078e021d */
[----:B------:R-:W-:-:S03]  /*3640*/  R2UR UR5, R25 ;  /* 0x00000000190572ca */ /* 0x000fc600000e0000 */
[----:B-1----:R-:W-:-:S10]  /*3650*/  IMAD.WIDE R16, R3, 0x4, R16 ;  /* 0x0000000403107825 */ /* 0x002fd400078e0210 */
[----:B------:R-:W2:Y:S01]  /*3660*/  LDG.E R11, desc[UR4][R16.64] ;  /* 0x00000004100b7981 */ /* 0x000ea2000c1e1900 */
[----:B------:R-:W-:Y:S01]  /*3670*/  IMAD.MOV.U32 R10, RZ, RZ, R18 ;  /* 0x000000ffff0a7224 */ /* 0x000fe200078e0012 */
[----:B------:R-:W-:Y:S01]  /*3680*/  MOV R2, 0x0 ;  /* 0x0000000000027802 */ /* 0x000fe20000000f00 */
[----:B------:R-:W0:Y:S01]  /*3690*/  LDCU.64 UR4, c[0x4][0x50] ;  /* 0x01000a00ff0477ac */ /* 0x000e220008000a00 */
[----:B------:R-:W-:Y:S01]  /*36a0*/  IMAD.MOV.U32 R6, RZ, RZ, R31 ;  /* 0x000000ffff067224 */ /* 0x000fe200078e001f */
[----:B------:R-:W-:Y:S01]  /*36b0*/  MOV R7, R30 ;  /* 0x0000001e00077202 */ /* 0x000fe20000000f00 */
[----:B------:R1:W3:Y:S01]  /*36c0*/  LDC.64 R8, c[0x4][R2] ;  /* 0x0100000002087b82 */ /* 0x0002e20000000a00 */
[----:B0-----:R-:W-:Y:S01]  /*36d0*/  MOV R4, UR4 ;  /* 0x0000000400047c02 */ /* 0x001fe20008000f00 */
[----:B------:R-:W-:Y:S01]  /*36e0*/  IMAD.U32 R5, RZ, RZ, UR5 ;  /* 0x00000005ff057e24 */ /* 0x000fe2000f8e00ff */
[----:B--23--:R1:W-:Y:S06]  /*36f0*/  STL.64 [R1], R10 ;  /* 0x0000000a01007387 */ /* 0x00c3ec0000100a00 */
[----:B------:R-:W-:-:S07]  /*3700*/  LEPC R20, `(.L_x_67) ;  /* 0x000000001014794e */ /* 0x000fce0000000000 */
[----:B-1----:R-:W-:Y:S05]  /*3710*/  CALL.ABS.NOINC R8 ;  /* 0x0000000008007343 */ /* 0x002fea0003c00000 */
.L_x_67:
        /* <DEDUP_REMOVED lines=15> */
.L_x_68:
        /* <DEDUP_REMOVED lines=15> */
.L_x_69:
        /* <DEDUP_REMOVED lines=15> */
.L_x_70:
        /* <DEDUP_REMOVED lines=15> */
.L_x_71:
        /* <DEDUP_REMOVED lines=15> */
.L_x_72:
        /* <DEDUP_REMOVED lines=15> */
.L_x_73:
[----:B------:R-:W0:Y:S01]  /*3cc0*/  LDC R3, c[0x0][0x39c] ;  /* 0x0000e700ff037b82 */ /* 0x000e220000000800 */
[----:B------:R-:W-:Y:S02]  /*3cd0*/  R2UR UR4, R24 ;  /* 0x00000000180472ca */ /* 0x000fe400000e0000 */
[----:B------:R-:W-:Y:S01]  /*3ce0*/  R2UR UR5, R25 ;  /* 0x00000000190572ca */ /* 0x000fe200000e0000 */
[----:B0-----:R-:W-:-:S12]  /*3cf0*/  IMAD.WIDE R16, R3, 0x4, R16 ;  /* 0x0000000403107825 */ /* 0x001fd800078e0210 */
[----:B------:R-:W2:Y:S01]  /*3d00*/  LDG.E R9, desc[UR4][R16.64] ;  /* 0x0000000410097981 */ /* 0x000ea2000c1e1900 */
[----:B------:R-:W-:Y:S01]  /*3d10*/  VIADD R8, R18, 0x7 ;  /* 0x0000000712087836 */ /* 0x000fe20000000000 */
[----:B------:R-:W0:Y:S01]  /*3d20*/  LDC.64 R2, c[0x4][R2] ;  /* 0x0100000002027b82 */ /* 0x000e220000000a00 */
[----:B------:R-:W1:Y:S01]  /*3d30*/  LDCU.64 UR4, c[0x4][0x50] ;  /* 0x01000a00ff0477ac */ /* 0x000e620008000a00 */
[----:B------:R-:W-:Y:S02]  /*3d40*/  IMAD.MOV.U32 R6, RZ, RZ, R31 ;  /* 0x000000ffff067224 */ /* 0x000fe400078e001f */
[----:B------:R-:W-:Y:S02]  /*3d50*/  IMAD.MOV.U32 R7, RZ, RZ, R30 ;  /* 0x000000ffff077224 */ /* 0x000fe400078e001e */
[----:B-1----:R-:W-:Y:S01]  /*3d60*/  IMAD.U32 R4, RZ, RZ, UR4 ;  /* 0x00000004ff047e24 */ /* 0x002fe2000f8e00ff */
[----:B------:R-:W-:Y:S01]  /*3d70*/  MOV R5, UR5 ;  /* 0x0000000500057c02 */ /* 0x000fe20008000f00 */
[----:B0-2---:R1:W-:Y:S06]  /*3d80*/  STL.64 [R1], R8 ;  /* 0x0000000801007387 */ /* 0x0053ec0000100a00 */
[----:B------:R-:W-:-:S07]  /*3d90*/  LEPC R20, `(.L_x_74) ;  /* 0x000000001014794e */ /* 0x000fce0000000000 */
[----:B-1----:R-:W-:Y:S05]  /*3da0*/  CALL.ABS.NOINC R2 ;  /* 0x0000000002007343 */ /* 0x002fea0003c00000 */
.L_x_74:
[----:B------:R-:W-:-:S07]  /*3db0*/  IADD3 R18, PT, PT, R18, 0x8, RZ ;  /* 0x0000000812127810 */ /* 0x000fce0007ffe0ff */
.L_x_66:
[----:B------:R-:W-:-:S13]  /*3dc0*/  ISETP.NE.AND P0, PT, R19, RZ, PT ;  /* 0x000000ff1300720c */ /* 0x000fda0003f05270 */
[----:B------:R-:W-:Y:S05]  /*3dd0*/  @!P0 EXIT ;  /* 0x000000000000894d */ /* 0x000fea0003800000 */
[----:B------:R-:W-:-:S13]  /*3de0*/  ISETP.GE.U32.AND P0, PT, R19, 0x4, PT ;  /* 0x000000041300780c */ /* 0x000fda0003f06070 */
[----:B------:R-:W-:Y:S05]  /*3df0*/  @!P0 BRA `(.L_x_75) ;  /* 0x0000000000fc8947 */ /* 0x000fea0003800000 */
[----:B------:R-:W1:Y:S01]  /*3e00*/  LDC.64 R16, c[0x0][0x390] ;  /* 0x0000e400ff107b82 */ /* 0x000e620000000a00 */
[----:B------:R-:W0:Y:S01]  /*3e10*/  LDCU UR4, c[0x0][0x39c] ;  /* 0x00007380ff0477ac */ /* 0x000e220008000800 */
[----:B------:R-:W-:Y:S02]  /*3e20*/  R2UR UR6, R24 ;  /* 0x00000000180672ca */ /* 0x000fe400000e0000 */
[----:B------:R-:W-:Y:S01]  /*3e30*/  R2UR UR7, R25 ;  /* 0x00000000190772ca */ /* 0x000fe200000e0000 */
[----:B0-----:R-:W-:Y:S01]  /*3e40*/  IMAD R3, R18, UR4, R29 ;  /* 0x0000000412037c24 */ /* 0x001fe2000f8e021d */
[----:B------:R-:W-:Y:S01]  /*3e50*/  MOV R2, 0x0 ;  /* 0x0000000000027802 */ /* 0x000fe20000000f00 */
[----:B------:R-:W0:Y:S02]  /*3e60*/  LDCU.64 UR4, c[0x4][0x50] ;  /* 0x01000a00ff0477ac */ /* 0x000e240008000a00 */
[----:B-1----:R-:W-:-:S08]  /*3e70*/  IMAD.WIDE R16, R3, 0x4, R16 ;  /* 0x0000000403107825 */ /* 0x002fd000078e0210 */
[----:B------:R-:W2:Y:S01]  /*3e80*/  LDG.E R19, desc[UR6][R16.64] ;  /* 0x0000000610137981 */ /* 0x000ea2000c1e1900 */
[----:B------:R1:W3:Y:S01]  /*3e90*/  LDC.64 R8, c[0x4][R2] ;  /* 0x0100000002087b82 */ /* 0x0002e20000000a00 */
[----:B------:R-:W-:Y:S01]  /*3ea0*/  MOV R6, R31 ;  /* 0x0000001f00067202 */ /* 0x000fe20000000f00 */
[----:B------:R-:W-:Y:S02]  /*3eb0*/  IMAD.MOV.U32 R7, RZ, RZ, R30 ;  /* 0x000000ffff077224 */ /* 0x000fe400078e001e */
[----:B0-----:R-:W-:Y:S02]  /*3ec0*/  IMAD.U32 R4, RZ, RZ, UR4 ;  /* 0x00000004ff047e24 */ /* 0x001fe4000f8e00ff */
[----:B------:R-:W-:Y:S01]  /*3ed0*/  IMAD.U32 R5, RZ, RZ, UR5 ;  /* 0x00000005ff057e24 */ /* 0x000fe2000f8e00ff */
[----:B--23--:R1:W-:Y:S06]  /*3ee0*/  STL.64 [R1], R18 ;  /* 0x0000001201007387 */ /* 0x00c3ec0000100a00 */
[----:B------:R-:W-:-:S07]  /*3ef0*/  LEPC R20, `(.L_x_76) ;  /* 0x000000001014794e */ /* 0x000fce0000000000 */
[----:B-1----:R-:W-:Y:S05]  /*3f00*/  CALL.ABS.NOINC R8 ;  /* 0x0000000008007343 */ /* 0x002fea0003c00000 */
.L_x_76:
        /* <DEDUP_REMOVED lines=15> */
.L_x_77:
        /* <DEDUP_REMOVED lines=15> */
.L_x_78:
[----:B------:R-:W0:Y:S01]  /*40f0*/  LDC R3, c[0x0][0x39c] ;  /* 0x0000e700ff037b82 */ /* 0x000e220000000800 */
[----:B------:R-:W-:Y:S02]  /*4100*/  R2UR UR4, R24 ;  /* 0x00000000180472ca */ /* 0x000fe400000e0000 */
[----:B------:R-:W-:Y:S01]  /*4110*/  R2UR UR5, R25 ;  /* 0x00000000190572ca */ /* 0x000fe200000e0000 */
[----:B0-----:R-:W-:-:S12]  /*4120*/  IMAD.WIDE R16, R3, 0x4, R16 ;  /* 0x0000000403107825 */ /* 0x001fd800078e0210 */
[----:B------:R-:W2:Y:S01]  /*4130*/  LDG.E R9, desc[UR4][R16.64] ;  /* 0x0000000410097981 */ /* 0x000ea2000c1e1900 */
[----:B------:R-:W-:Y:S01]  /*4140*/  IADD3 R8, PT, PT, R18, 0x3, RZ ;  /* 0x0000000312087810 */ /* 0x000fe20007ffe0ff */
[----:B------:R-:W0:Y:S01]  /*4150*/  LDC.64 R2, c[0x4][R2] ;  /* 0x0100000002027b82 */ /* 0x000e220000000a00 */
[----:B------:R-:W1:Y:S01]  /*4160*/  LDCU.64 UR4, c[0x4][0x50] ;  /* 0x01000a00ff0477ac */ /* 0x000e620008000a00 */
[----:B------:R-:W-:Y:S01]  /*4170*/  MOV R6, R31 ;  /* 0x0000001f00067202 */ /* 0x000fe20000000f00 */
[----:B------:R-:W-:Y:S02]  /*4180*/  IMAD.MOV.U32 R7, RZ, RZ, R30 ;  /* 0x000000ffff077224 */ /* 0x000fe400078e001e */
[----:B-1----:R-:W-:Y:S02]  /*4190*/  IMAD.U32 R4, RZ, RZ, UR4 ;  /* 0x00000004ff047e24 */ /* 0x002fe4000f8e00ff */
[----:B------:R-:W-:Y:S01]  /*41a0*/  IMAD.U32 R5, RZ, RZ, UR5 ;  /* 0x00000005ff057e24 */ /* 0x000fe2000f8e00ff */
[----:B0-2---:R1:W-:Y:S06]  /*41b0*/  STL.64 [R1], R8 ;  /* 0x0000000801007387 */ /* 0x0053ec0000100a00 */
[----:B------:R-:W-:-:S07]  /*41c0*/  LEPC R20, `(.L_x_79) ;  /* 0x000000001014794e */ /* 0x000fce0000000000 */
[----:B-1----:R-:W-:Y:S05]  /*41d0*/  CALL.ABS.NOINC R2 ;  /* 0x0000000002007343 */ /* 0x002fea0003c00000 */
.L_x_79:
[----:B------:R-:W-:-:S07]  /*41e0*/  VIADD R18, R18, 0x4 ;  /* 0x0000000412127836 */ /* 0x000fce0000000000 */
.L_x_75:
[----:B------:R-:W-:-:S13]  /*41f0*/  ISETP.NE.AND P0, PT, R34, RZ, PT ;  /* 0x000000ff2200720c */ /* 0x000fda0003f05270 */
[----:B------:R-:W-:Y:S05]  /*4200*/  @!P0 EXIT ;  /* 0x000000000000894d */ /* 0x000fea0003800000 */
[----:B------:R-:W1:Y:S01]  /*4210*/  LDCU UR4, c[0x0][0x39c] ;  /* 0x00007380ff0477ac */ /* 0x000e620008000800 */
[----:B------:R-:W-:Y:S01]  /*4220*/  IADD3 R34, PT, PT, -R34, RZ, RZ ;  /* 0x000000ff22227210 */ /* 0x000fe20007ffe1ff */
[----:B-1----:R-:W-:-:S07]  /*4230*/  IMAD R29, R18, UR4, R29 ;  /* 0x00000004121d7c24 */ /* 0x002fce000f8e021d */
.L_x_81:
[----:B0-----:R-:W0:Y:S01]  /*4240*/  LDC.64 R2, c[0x0][0x390] ;  /* 0x0000e400ff027b82 */ /* 0x001e220000000a00 */
[----:B------:R-:W-:Y:S02]  /*4250*/  R2UR UR4, R24 ;  /* 0x00000000180472ca */ /* 0x000fe400000e0000 */
[----:B------:R-:W-:Y:S01]  /*4260*/  R2UR UR5, R25 ;  /* 0x00000000190572ca */ /* 0x000fe200000e0000 */
[----:B0-----:R-:W-:-:S12]  /*4270*/  IMAD.WIDE R2, R29, 0x4, R2 ;  /* 0x000000041d027825 */ /* 0x001fd800078e0202 */
[----:B------:R0:W2:Y:S01]  /*4280*/  LDG.E R19, desc[UR4][R2.64] ;  /* 0x0000000402137981 */ /* 0x0000a2000c1e1900 */
[----:B------:R-:W-:Y:S01]  /*4290*/  MOV R0, 0x0 ;  /* 0x0000000000007802 */ /* 0x000fe20000000f00 */
[----:B------:R-:W1:Y:S01]  /*42a0*/  LDCU.64 UR4, c[0x4][0x50] ;  /* 0x01000a00ff0477ac */ /* 0x000e620008000a00 */
[----:B------:R-:W-:Y:S02]  /*42b0*/  VIADD R34, R34, 0x1 ;  /* 0x0000000122227836 */ /* 0x000fe40000000000 */
[----:B------:R3:W4:Y:S01]  /*42c0*/  LDC.64 R8, c[0x4][R0] ;  /* 0x0100000000087b82 */ /* 0x0007220000000a00 */
[----:B------:R-:W-:Y:S02]  /*42d0*/  IMAD.MOV.U32 R6, RZ, RZ, R31 ;  /* 0x000000ffff067224 */ /* 0x000fe400078e001f */
[----:B------:R-:W-:Y:S01]  /*42e0*/  ISETP.NE.AND P0, PT, R34, RZ, PT ;  /* 0x000000ff2200720c */ /* 0x000fe20003f05270 */
[----:B------:R-:W-:-:S03]  /*42f0*/  IMAD.MOV.U32 R7, RZ, RZ, R30 ;  /* 0x000000ffff077224 */ /* 0x000fc600078e001e */
[----:B0-----:R-:W-:Y:S01]  /*4300*/  P2R R2, PR, RZ, 0x1 ;  /* 0x00000001ff027803 */ /* 0x001fe20000000000 */
[----:B-1----:R-:W-:Y:S01]  /*4310*/  IMAD.U32 R4, RZ, RZ, UR4 ;  /* 0x00000004ff047e24 */ /* 0x002fe2000f8e00ff */
[----:B------:R-:W-:Y:S01]  /*4320*/  MOV R5, UR5 ;  /* 0x0000000500057c02 */ /* 0x000fe20008000f00 */
[----:B--2-4-:R3:W-:Y:S06]  /*4330*/  STL.64 [R1], R18 ;  /* 0x0000001201007387 */ /* 0x0147ec0000100a00 */
[----:B------:R-:W-:-:S07]  /*4340*/  LEPC R20, `(.L_x_80) ;  /* 0x000000001014794e */ /* 0x000fce0000000000 */
[----:B---3--:R-:W-:Y:S05]  /*4350*/  CALL.ABS.NOINC R8 ;  /* 0x0000000008007343 */ /* 0x008fea0003c00000 */
.L_x_80:
[----:B------:R-:W0:Y:S01]  /*4360*/  LDCU UR4, c[0x0][0x39c] ;  /* 0x00007380ff0477ac */ /* 0x000e220008000800 */
[----:B------:R-:W-:Y:S02]  /*4370*/  ISETP.NE.AND P6, PT, R2, RZ, PT ;  /* 0x000000ff0200720c */ /* 0x000fe40003fc5270 */
[----:B------:R-:W-:Y:S01]  /*4380*/  IADD3 R18, PT, PT, R18, 0x1, RZ ;  /* 0x0000000112127810 */ /* 0x000fe20007ffe0ff */
[----:B0-----:R-:W-:-:S10]  /*4390*/  VIADD R29, R29, UR4 ;  /* 0x000000041d1d7c36 */ /* 0x001fd40008000000 */
[----:B------:R-:W-:Y:S05]  /*43a0*/  @P6 BRA `(.L_x_81) ;  /* 0xfffffffc00a46947 */ /* 0x000fea000383ffff */
[----:B------:R-:W-:Y:S05]  /*43b0*/  EXIT ;  /* 0x000000000000794d */ /* 0x000fea0003800000 */
.L_x_82:
[----:B------:R-:W-:-:S00]  /*43c0*/  BRA `(.L_x_82) ;  /* 0xfffffffc00fc7947 */ /* 0x000fc0000383ffff */
[----:B------:R-:W-:-:S00]  /*43d0*/  NOP ;  /* 0x0000000000007918 */ /* 0x000fc00000000000 */
        /* <DEDUP_REMOVED lines=10> */
.L_x_83:


//--------------------- .nv.global.init           --------------------------
	.section	.nv.global.init,"aw",@progbits
.nv.global.init:
	.type		$str$2,@object
	.size		$str$2,($str$3 - $str$2)
$str$2:
        /*0000*/ 	.byte	0x0a, 0x00
	.type		$str$3,@object
	.size		$str$3,($str$8 - $str$3)
$str$3:
        /*0002*/ 	.byte	0x20, 0x00
	.type		$str$8,@object
	.size		$str$8,($str - $str$8)
$str$8:
        /*0004*/ 	.byte	0x20, 0x62, 0x3d, 0x20, 0x25, 0x64, 0x20, 0x0a, 0x00
	.type		$str,@object
	.size		$str,($str$4 - $str)
$str:
        /*000d*/ 	.byte	0x20, 0x69, 0x3d, 0x20, 0x25, 0x64, 0x20, 0x0a, 0x00
	.type		$str$4,@object
	.size		$str$4,($str$6 - $str$4)
$str$4:
        /*0016*/ 	.byte	0x20, 0x6b, 0x3d, 0x20, 0x25, 0x64, 0x20, 0x0a, 0x00
	.type		$str$6,@object
	.size		$str$6,($str$1 - $str$6)
$str$6:
        /*001f*/ 	.byte	0x20, 0x61, 0x3d, 0x20, 0x25, 0x64, 0x20, 0x0a, 0x00
	.type		$str$1,@object
	.size		$str$1,($str$9 - $str$1)
$str$1:
        /*0028*/ 	.byte	0x20, 0x6a, 0x3d, 0x20, 0x25, 0x64, 0x20, 0x0a, 0x00
	.type		$str$9,@object
	.size		$str$9,($str$5 - $str$9)
$str$9:
        /*0031*/ 	.byte	0x5b, 0x25, 0x64, 0x5d, 0x20, 0x3d, 0x25, 0x64, 0x0a, 0x00
	.type		$str$5,@object
	.size		$str$5,($str$7 - $str$5)
$str$5:
        /*003b*/ 	.byte	0x20, 0x61, 0x49, 0x6e, 0x64, 0x65, 0x78, 0x3d, 0x20, 0x25, 0x64, 0x20, 0x0a, 0x00
	.type		$str$7,@object
	.size		$str$7,(.L_7 - $str$7)
$str$7:
        /*0049*/ 	.byte	0x20, 0x62, 0x49, 0x6e, 0x64, 0x65, 0x78, 0x3d, 0x20, 0x25, 0x64, 0x20, 0x0a, 0x00
.L_7:


//--------------------- .nv.shared.reserved.0     --------------------------
	.section	.nv.shared.reserved.0,"aw",@nobits
	.weak		__nv_reservedSMEM_offset_0_alias
	.size		__nv_reservedSMEM_offset_0_alias, 0, 64
	.other		__nv_reservedSMEM_offset_0_alias,@"STO_CUDA_RESERVED_SHARED STV_DEFAULT"
__nv_reservedSMEM_offset_0_alias:
	.zero		0
	.zero		64


//--------------------- .nv.constant0._Z8multiplyPiS_S_iiii --------------------------
	.section	.nv.constant0._Z8multiplyPiS_S_iiii,"a",@progbits
	.sectionflags	@""
	.align	4
.nv.constant0._Z8multiplyPiS_S_iiii:
	.zero		936


//--------------------- SYMBOLS --------------------------

	.type		.nv.reservedSmem.offset0,@object
	.size		.nv.reservedSmem.offset0,0x4
	.type		vprintf,@function
